	.target	sm_90a

	.elftype	@"ET_EXEC"


//--------------------- .note.nv.tkinfo           --------------------------
	.section	.note.nv.tkinfo,"",@"SHT_NOTE"
	.sectionflags	@"SHF_NOTE_NV_TKINFO"
	.tkinfo
        /*0018*/ 	.word	0x00000002
        /*0030*/ 	.string	""
        /*0030*/ 	.string	"ptxas"
        /*0030*/ 	.string	"Cuda compilation tools, release 13.0, V13.0.88"
        /*0030*/ 	.string	"Build cuda_13.0.r13.0/compiler.36424714_0"
        /*0030*/ 	.string	"-arch sm_90a -m 64 "



//--------------------- .note.nv.cuinfo           --------------------------
	.section	.note.nv.cuinfo,"",@"SHT_NOTE"
	.sectionflags	@"SHF_NOTE_NV_CUINFO"
        /*0018*/ 	.short	0x0002
        /*001a*/ 	.short	0x005a
        /*001c*/ 	.short	0x0082
	.zero		2


//--------------------- .nv.info                  --------------------------
	.section	.nv.info,"",@"SHT_CUDA_INFO"
	.align	4


	//----- nvinfo : EIATTR_REGCOUNT
	.align		4
        /*0000*/ 	.byte	0x04, 0x2f
        /*0002*/ 	.short	(.L_15 - .L_14)
	.align		4
.L_14:
        /*0004*/ 	.word	index@(_ZN7cutlass13device_kernelINS_4gemm6kernel13GemmUniversalIN4cute5tupleIJiiiiEEENS1_10collective13CollectiveMmaINS1_34MainloopSm90TmaGmmaWarpSpecializedILi18ENS5_IJNS4_1CILi2EEESB_NSA_ILi1EEEEEENS1_32KernelTmaWarpSpecializedPingpongEEENS5_IJNSA_ILi64EEENSA_ILi128EEESG_EEEaNS5_IJlSC_lEEEaSJ_NS4_8TiledMMAINS4_8MMA_AtomIJNS4_4SM904GMMA27MMA_64x128x32_S32S8S8_SS_TNEEEENS4_6LayoutINS5_IJSC_SC_SC_EEENS5_IJNSA_ILi0EEESS_SS_EEEEENS5_IJNS4_10UnderscoreESV_SV_EEEEENS4_23SM90_TMA_LOAD_MULTICASTENS4_14ComposedLayoutINS4_7SwizzleILi2ELi4ELi3EEENS4_18smem_ptr_flag_bitsILi8EEENSQ_INS5_IJNSA_ILi8EEESG_EEENS5_IJSG_SC_EEEEEEEvNS4_8identityESY_S18_vS19_EENS_8epilogue10collective6detail29Sm90TmaWarpSpecializedAdapterINS1C_15DefaultEpilogueIaSJ_SJ_NS1B_6thread17LinearCombinationIaLi1EiiLNS1G_9ScaleType4KindE0ELNS_15FloatRoundStyleE2EaEENS1_15EpilogueDefaultEEEEEvvEEEEvNT_6ParamsE)
        /*0008*/ 	.word	0x000000a8


	//----- nvinfo : EIATTR_FRAME_SIZE
	.align		4
.L_15:
        /*000c*/ 	.byte	0x04, 0x11
        /*000e*/ 	.short	(.L_17 - .L_16)
	.align		4
.L_16:
        /*0010*/ 	.word	index@(_ZN7cutlass13device_kernelINS_4gemm6kernel13GemmUniversalIN4cute5tupleIJiiiiEEENS1_10collective13CollectiveMmaINS1_34MainloopSm90TmaGmmaWarpSpecializedILi18ENS5_IJNS4_1CILi2EEESB_NSA_ILi1EEEEEENS1_32KernelTmaWarpSpecializedPingpongEEENS5_IJNSA_ILi64EEENSA_ILi128EEESG_EEEaNS5_IJlSC_lEEEaSJ_NS4_8TiledMMAINS4_8MMA_AtomIJNS4_4SM904GMMA27MMA_64x128x32_S32S8S8_SS_TNEEEENS4_6LayoutINS5_IJSC_SC_SC_EEENS5_IJNSA_ILi0EEESS_SS_EEEEENS5_IJNS4_10UnderscoreESV_SV_EEEEENS4_23SM90_TMA_LOAD_MULTICASTENS4_14ComposedLayoutINS4_7SwizzleILi2ELi4ELi3EEENS4_18smem_ptr_flag_bitsILi8EEENSQ_INS5_IJNSA_ILi8EEESG_EEENS5_IJSG_SC_EEEEEEEvNS4_8identityESY_S18_vS19_EENS_8epilogue10collective6detail29Sm90TmaWarpSpecializedAdapterINS1C_15DefaultEpilogueIaSJ_SJ_NS1B_6thread17LinearCombinationIaLi1EiiLNS1G_9ScaleType4KindE0ELNS_15FloatRoundStyleE2EaEENS1_15EpilogueDefaultEEEEEvvEEEEvNT_6ParamsE)
        /*0014*/ 	.word	0x00000008


	//----- nvinfo : EIATTR_MIN_STACK_SIZE
	.align		4
.L_17:
        /*0018*/ 	.byte	0x04, 0x12
        /*001a*/ 	.short	(.L_19 - .L_18)
	.align		4
.L_18:
        /*001c*/ 	.word	index@(_ZN7cutlass13device_kernelINS_4gemm6kernel13GemmUniversalIN4cute5tupleIJiiiiEEENS1_10collective13CollectiveMmaINS1_34MainloopSm90TmaGmmaWarpSpecializedILi18ENS5_IJNS4_1CILi2EEESB_NSA_ILi1EEEEEENS1_32KernelTmaWarpSpecializedPingpongEEENS5_IJNSA_ILi64EEENSA_ILi128EEESG_EEEaNS5_IJlSC_lEEEaSJ_NS4_8TiledMMAINS4_8MMA_AtomIJNS4_4SM904GMMA27MMA_64x128x32_S32S8S8_SS_TNEEEENS4_6LayoutINS5_IJSC_SC_SC_EEENS5_IJNSA_ILi0EEESS_SS_EEEEENS5_IJNS4_10UnderscoreESV_SV_EEEEENS4_23SM90_TMA_LOAD_MULTICASTENS4_14ComposedLayoutINS4_7SwizzleILi2ELi4ELi3EEENS4_18smem_ptr_flag_bitsILi8EEENSQ_INS5_IJNSA_ILi8EEESG_EEENS5_IJSG_SC_EEEEEEEvNS4_8identityESY_S18_vS19_EENS_8epilogue10collective6detail29Sm90TmaWarpSpecializedAdapterINS1C_15DefaultEpilogueIaSJ_SJ_NS1B_6thread17LinearCombinationIaLi1EiiLNS1G_9ScaleType4KindE0ELNS_15FloatRoundStyleE2EaEENS1_15EpilogueDefaultEEEEEvvEEEEvNT_6ParamsE)
        /*0020*/ 	.word	0x00000008
.L_19:


//--------------------- .nv.compat                --------------------------
	.section	.nv.compat,"",@"SHT_CUDA_COMPAT_INFO"
	.align	4
        /*0000*/ 	.byte	0x02, 0x09, 0x01, 0x00, 0x02, 0x02, 0x04, 0x00, 0x02, 0x05, 0x05, 0x00, 0x03, 0x07, 0x01, 0x01
        /*0010*/ 	.byte	0x02, 0x03, 0x01, 0x00, 0x02, 0x06, 0x01, 0x00, 0x04, 0x0b, 0x08, 0x00, 0x00, 0x00, 0x00, 0x00
        /*0020*/ 	.byte	0x00, 0x00, 0x00, 0x00


//--------------------- .nv.info._ZN7cutlass13device_kernelINS_4gemm6kernel13GemmUniversalIN4cute5tupleIJiiiiEEENS1_10collective13CollectiveMmaINS1_34MainloopSm90TmaGmmaWarpSpecializedILi18ENS5_IJNS4_1CILi2EEESB_NSA_ILi1EEEEEENS1_32KernelTmaWarpSpecializedPingpongEEENS5_IJNSA_ILi64EEENSA_ILi128EEESG_EEEaNS5_IJlSC_lEEEaSJ_NS4_8TiledMMAINS4_8MMA_AtomIJNS4_4SM904GMMA27MMA_64x128x32_S32S8S8_SS_TNEEEENS4_6LayoutINS5_IJSC_SC_SC_EEENS5_IJNSA_ILi0EEESS_SS_EEEEENS5_IJNS4_10UnderscoreESV_SV_EEEEENS4_23SM90_TMA_LOAD_MULTICASTENS4_14ComposedLayoutINS4_7SwizzleILi2ELi4ELi3EEENS4_18smem_ptr_flag_bitsILi8EEENSQ_INS5_IJNSA_ILi8EEESG_EEENS5_IJSG_SC_EEEEEEEvNS4_8identityESY_S18_vS19_EENS_8epilogue10collective6detail29Sm90TmaWarpSpecializedAdapterINS1C_15DefaultEpilogueIaSJ_SJ_NS1B_6thread17LinearCombinationIaLi1EiiLNS1G_9ScaleType4KindE0ELNS_15FloatRoundStyleE2EaEENS1_15EpilogueDefaultEEEEEvvEEEEvNT_6ParamsE --------------------------
	.section	.nv.info._ZN7cutlass13device_kernelINS_4gemm6kernel13GemmUniversalIN4cute5tupleIJiiiiEEENS1_10collective13CollectiveMmaINS1_34MainloopSm90TmaGmmaWarpSpecializedILi18ENS5_IJNS4_1CILi2EEESB_NSA_ILi1EEEEEENS1_32KernelTmaWarpSpecializedPingpongEEENS5_IJNSA_ILi64EEENSA_ILi128EEESG_EEEaNS5_IJlSC_lEEEaSJ_NS4_8TiledMMAINS4_8MMA_AtomIJNS4_4SM904GMMA27MMA_64x128x32_S32S8S8_SS_TNEEEENS4_6LayoutINS5_IJSC_SC_SC_EEENS5_IJNSA_ILi0EEESS_SS_EEEEENS5_IJNS4_10UnderscoreESV_SV_EEEEENS4_23SM90_TMA_LOAD_MULTICASTENS4_14ComposedLayoutINS4_7SwizzleILi2ELi4ELi3EEENS4_18smem_ptr_flag_bitsILi8EEENSQ_INS5_IJNSA_ILi8EEESG_EEENS5_IJSG_SC_EEEEEEEvNS4_8identityESY_S18_vS19_EENS_8epilogue10collective6detail29Sm90TmaWarpSpecializedAdapterINS1C_15DefaultEpilogueIaSJ_SJ_NS1B_6thread17LinearCombinationIaLi1EiiLNS1G_9ScaleType4KindE0ELNS_15FloatRoundStyleE2EaEENS1_15EpilogueDefaultEEEEEvvEEEEvNT_6ParamsE,"",@"SHT_CUDA_INFO"
	.sectionflags	@""
	.align	4


	//----- nvinfo : EIATTR_CUDA_API_VERSION
	.align		4
        /*0000*/ 	.byte	0x04, 0x37
        /*0002*/ 	.short	(.L_21 - .L_20)
.L_20:
        /*0004*/ 	.word	0x00000082


	//----- nvinfo : EIATTR_KPARAM_INFO
	.align		4
.L_21:
        /*0008*/ 	.byte	0x04, 0x17
        /*000a*/ 	.short	(.L_23 - .L_22)
.L_22:
        /*000c*/ 	.word	0x00000000
        /*0010*/ 	.short	0x0000
        /*0012*/ 	.short	0x0070
        /*0014*/ 	.byte	0x00, 0xf0, 0x01, 0x10


	//----- nvinfo : EIATTR_SPARSE_MMA_MASK
	.align		4
.L_23:
        /*0018*/ 	.byte	0x03, 0x50
        /*001a*/ 	.short	0x0000


	//----- nvinfo : EIATTR_MAXREG_COUNT
	.align		4
        /*001c*/ 	.byte	0x03, 0x1b
        /*001e*/ 	.short	0x00a8


	//----- nvinfo : EIATTR_NUM_BARRIERS
	.align		4
        /*0020*/ 	.byte	0x02, 0x4c
        /*0022*/ 	.byte	0x01
	.zero		1


	//----- nvinfo : EIATTR_EXTERNS
	.align		4
        /*0024*/ 	.byte	0x04, 0x0f
        /*0026*/ 	.short	(.L_25 - .L_24)


	//   ....[0]....
	.align		4
.L_24:
        /*0028*/ 	.word	index@(__assertfail)


	//----- nvinfo : EIATTR_ANNOTATIONS
	.align		4
.L_25:
        /*002c*/ 	.byte	0x04, 0x55
        /*002e*/ 	.short	(.L_27 - .L_26)


	//   ....[0]....
.L_26:
        /*0030*/ 	.word	0x00000001
        /*0034*/ 	.byte	0xa0, 0x0f, 0x00, 0x00, 0x01, 0x00, 0x00, 0x00, 0x90, 0x55, 0x00, 0x00, 0x01, 0x00, 0x00, 0x00
        /*0044*/ 	.byte	0x00, 0x63, 0x00, 0x00


	//----- nvinfo : EIATTR_MERCURY_ISA_VERSION
	.align		4
.L_27:
        /*0048*/ 	.byte	0x03, 0x5f
        /*004a*/ 	.short	0x0101


	//----- nvinfo : EIATTR_INT_WARP_WIDE_INSTR_OFFSETS
	.align		4
        /*004c*/ 	.byte	0x04, 0x31
        /*004e*/ 	.short	(.L_29 - .L_28)


	//   ....[0]....
.L_28:
        /*0050*/ 	.word	0x00000720


	//   ....[1]....
        /*0054*/ 	.word	0x00000750


	//   ....[2]....
        /*0058*/ 	.word	0x00000790


	//   ....[3]....
        /*005c*/ 	.word	0x000008c0


	//   ....[4]....
        /*0060*/ 	.word	0x000008d0


	//   ....[5]....
        /*0064*/ 	.word	0x000008e0


	//   ....[6]....
        /*0068*/ 	.word	0x00000980


	//   ....[7]....
        /*006c*/ 	.word	0x000009c0


	//   ....[8]....
        /*0070*/ 	.word	0x00002010


	//----- nvinfo : EIATTR_COOP_GROUP_MASK_REGIDS
	.align		4
.L_29:
        /*0074*/ 	.byte	0x04, 0x29
        /*0076*/ 	.short	(.L_31 - .L_30)


	//   ....[0]....
.L_30:
        /*0078*/ 	.word	0xffffffff


	//   ....[1]....
        /*007c*/ 	.word	0xffffffff


	//   ....[2]....
        /*0080*/ 	.word	0xffffffff


	//   ....[3]....
        /*0084*/ 	.word	0xffffffff


	//   ....[4]....
        /*0088*/ 	.word	0xffffffff


	//   ....[5]....
        /*008c*/ 	.word	0xffffffff


	//   ....[6]....
        /*0090*/ 	.word	0xffffffff


	//----- nvinfo : EIATTR_COOP_GROUP_INSTR_OFFSETS
	.align		4
.L_31:
        /*0094*/ 	.byte	0x04, 0x28
        /*0096*/ 	.short	(.L_33 - .L_32)


	//   ....[0]....
.L_32:
        /*0098*/ 	.word	0x00000070


	//   ....[1]....
        /*009c*/ 	.word	0x00000080


	//   ....[2]....
        /*00a0*/ 	.word	0x00000140


	//   ....[3]....
        /*00a4*/ 	.word	0x000004e0


	//   ....[4]....
        /*00a8*/ 	.word	0x00000520


	//   ....[5]....
        /*00ac*/ 	.word	0x00000900


	//   ....[6]....
        /*00b0*/ 	.word	0x00000b40


	//----- nvinfo : EIATTR_REG_RECONFIG
	.align		4
.L_33:
        /*00b4*/ 	.byte	0x01, 0x54
	.zero		2


	//----- nvinfo : EIATTR_SYSCALL_OFFSETS
	.align		4
        /*00b8*/ 	.byte	0x04, 0x46
        /*00ba*/ 	.short	(.L_35 - .L_34)


	//   ....[0]....
.L_34:
        /*00bc*/ 	.word	0x00001a40


	//----- nvinfo : EIATTR_MBARRIER_INSTR_OFFSETS
	.align		4
.L_35:
        /*00c0*/ 	.byte	0x04, 0x39
        /*00c2*/ 	.short	(.L_37 - .L_36)


	//   ....[0]....
.L_36:
        /*00c4*/ 	.word	0x00000280
        /*00c8*/ 	.word	0x000000ff
        /*00cc*/ 	.word	0x00000000
        /*00d0*/ 	.short	0x0100
        /*00d2*/ 	.byte	0x08
	.zero		1


	//   ....[1]....
        /*00d4*/ 	.word	0x00000290
        /*00d8*/ 	.word	0x000000ff
        /*00dc*/ 	.word	0x00000090
        /*00e0*/ 	.short	0x0100
        /*00e2*/ 	.byte	0x08
	.zero		1


	//   ....[2]....
        /*00e4*/ 	.word	0x000002a0
        /*00e8*/ 	.word	0x000000ff
        /*00ec*/ 	.word	0x00000008
        /*00f0*/ 	.short	0x0100
        /*00f2*/ 	.byte	0x08
	.zero		1


	//   ....[3]....
        /*00f4*/ 	.word	0x000002b0
        /*00f8*/ 	.word	0x000000ff
        /*00fc*/ 	.word	0x00000098
        /*0100*/ 	.short	0x0100
        /*0102*/ 	.byte	0x08
	.zero		1


	//   ....[4]....
        /*0104*/ 	.word	0x000002c0
        /*0108*/ 	.word	0x000000ff
        /*010c*/ 	.word	0x00000010
        /*0110*/ 	.short	0x0100
        /*0112*/ 	.byte	0x08
	.zero		1


	//   ....[5]....
        /*0114*/ 	.word	0x000002d0
        /*0118*/ 	.word	0x000000ff
        /*011c*/ 	.word	0x000000a0
        /*0120*/ 	.short	0x0100
        /*0122*/ 	.byte	0x08
	.zero		1


	//   ....[6]....
        /*0124*/ 	.word	0x000002e0
        /*0128*/ 	.word	0x000000ff
        /*012c*/ 	.word	0x00000018
        /*0130*/ 	.short	0x0100
        /*0132*/ 	.byte	0x08
	.zero		1


	//   ....[7]....
        /*0134*/ 	.word	0x000002f0
        /*0138*/ 	.word	0x000000ff
        /*013c*/ 	.word	0x000000a8
        /*0140*/ 	.short	0x0100
        /*0142*/ 	.byte	0x08
	.zero		1


	//   ....[8]....
        /*0144*/ 	.word	0x00000300
        /*0148*/ 	.word	0x000000ff
        /*014c*/ 	.word	0x00000020
        /*0150*/ 	.short	0x0100
        /*0152*/ 	.byte	0x08
	.zero		1


	//   ....[9]....
        /*0154*/ 	.word	0x00000310
        /*0158*/ 	.word	0x000000ff
        /*015c*/ 	.word	0x000000b0
        /*0160*/ 	.short	0x0100
        /*0162*/ 	.byte	0x08
	.zero		1


	//   ....[10]....
        /*0164*/ 	.word	0x00000320
        /*0168*/ 	.word	0x000000ff
        /*016c*/ 	.word	0x00000028
        /*0170*/ 	.short	0x0100
        /*0172*/ 	.byte	0x08
	.zero		1


	//   ....[11]....
        /*0174*/ 	.word	0x00000330
        /*0178*/ 	.word	0x000000ff
        /*017c*/ 	.word	0x000000b8
        /*0180*/ 	.short	0x0100
        /*0182*/ 	.byte	0x08
	.zero		1


	//   ....[12]....
        /*0184*/ 	.word	0x00000340
        /*0188*/ 	.word	0x000000ff
        /*018c*/ 	.word	0x00000030
        /*0190*/ 	.short	0x0100
        /*0192*/ 	.byte	0x08
	.zero		1


	//   ....[13]....
        /*0194*/ 	.word	0x00000350
        /*0198*/ 	.word	0x000000ff
        /*019c*/ 	.word	0x000000c0
        /*01a0*/ 	.short	0x0100
        /*01a2*/ 	.byte	0x08
	.zero		1


	//   ....[14]....
        /*01a4*/ 	.word	0x00000360
        /*01a8*/ 	.word	0x000000ff
        /*01ac*/ 	.word	0x00000038
        /*01b0*/ 	.short	0x0100
        /*01b2*/ 	.byte	0x08
	.zero		1


	//   ....[15]....
        /*01b4*/ 	.word	0x00000370
        /*01b8*/ 	.word	0x000000ff
        /*01bc*/ 	.word	0x000000c8
        /*01c0*/ 	.short	0x0100
        /*01c2*/ 	.byte	0x08
	.zero		1


	//   ....[16]....
        /*01c4*/ 	.word	0x00000380
        /*01c8*/ 	.word	0x000000ff
        /*01cc*/ 	.word	0x00000040
        /*01d0*/ 	.short	0x0100
        /*01d2*/ 	.byte	0x08
	.zero		1


	//   ....[17]....
        /*01d4*/ 	.word	0x00000390
        /*01d8*/ 	.word	0x000000ff
        /*01dc*/ 	.word	0x000000d0
        /*01e0*/ 	.short	0x0100
        /*01e2*/ 	.byte	0x08
	.zero		1


	//   ....[18]....
        /*01e4*/ 	.word	0x000003a0
        /*01e8*/ 	.word	0x000000ff
        /*01ec*/ 	.word	0x00000048
        /*01f0*/ 	.short	0x0100
        /*01f2*/ 	.byte	0x08
	.zero		1


	//   ....[19]....
        /*01f4*/ 	.word	0x000003b0
        /*01f8*/ 	.word	0x000000ff
        /*01fc*/ 	.word	0x000000d8
        /*0200*/ 	.short	0x0100
        /*0202*/ 	.byte	0x08
	.zero		1


	//   ....[20]....
        /*0204*/ 	.word	0x000003c0
        /*0208*/ 	.word	0x000000ff
        /*020c*/ 	.word	0x00000050
        /*0210*/ 	.short	0x0100
        /*0212*/ 	.byte	0x08
	.zero		1


	//   ....[21]....
        /*0214*/ 	.word	0x000003d0
        /*0218*/ 	.word	0x000000ff
        /*021c*/ 	.word	0x000000e0
        /*0220*/ 	.short	0x0100
        /*0222*/ 	.byte	0x08
	.zero		1


	//   ....[22]....
        /*0224*/ 	.word	0x000003e0
        /*0228*/ 	.word	0x000000ff
        /*022c*/ 	.word	0x00000058
        /*0230*/ 	.short	0x0100
        /*0232*/ 	.byte	0x08
	.zero		1


	//   ....[23]....
        /*0234*/ 	.word	0x000003f0
        /*0238*/ 	.word	0x000000ff
        /*023c*/ 	.word	0x000000e8
        /*0240*/ 	.short	0x0100
        /*0242*/ 	.byte	0x08
	.zero		1


	//   ....[24]....
        /*0244*/ 	.word	0x00000400
        /*0248*/ 	.word	0x000000ff
        /*024c*/ 	.word	0x00000060
        /*0250*/ 	.short	0x0100
        /*0252*/ 	.byte	0x08
	.zero		1


	//   ....[25]....
        /*0254*/ 	.word	0x00000410
        /*0258*/ 	.word	0x000000ff
        /*025c*/ 	.word	0x000000f0
        /*0260*/ 	.short	0x0100
        /*0262*/ 	.byte	0x08
	.zero		1


	//   ....[26]....
        /*0264*/ 	.word	0x00000420
        /*0268*/ 	.word	0x000000ff
        /*026c*/ 	.word	0x00000068
        /*0270*/ 	.short	0x0100
        /*0272*/ 	.byte	0x08
	.zero		1


	//   ....[27]....
        /*0274*/ 	.word	0x00000430
        /*0278*/ 	.word	0x000000ff
        /*027c*/ 	.word	0x000000f8
        /*0280*/ 	.short	0x0100
        /*0282*/ 	.byte	0x08
	.zero		1


	//   ....[28]....
        /*0284*/ 	.word	0x00000440
        /*0288*/ 	.word	0x000000ff
        /*028c*/ 	.word	0x00000070
        /*0290*/ 	.short	0x0100
        /*0292*/ 	.byte	0x08
	.zero		1


	//   ....[29]....
        /*0294*/ 	.word	0x00000450
        /*0298*/ 	.word	0x000000ff
        /*029c*/ 	.word	0x00000100
        /*02a0*/ 	.short	0x0100
        /*02a2*/ 	.byte	0x08
	.zero		1


	//   ....[30]....
        /*02a4*/ 	.word	0x00000460
        /*02a8*/ 	.word	0x000000ff
        /*02ac*/ 	.word	0x00000078
        /*02b0*/ 	.short	0x0100
        /*02b2*/ 	.byte	0x08
	.zero		1


	//   ....[31]....
        /*02b4*/ 	.word	0x00000470
        /*02b8*/ 	.word	0x000000ff
        /*02bc*/ 	.word	0x00000108
        /*02c0*/ 	.short	0x0100
        /*02c2*/ 	.byte	0x08
	.zero		1


	//   ....[32]....
        /*02c4*/ 	.word	0x00000480
        /*02c8*/ 	.word	0x000000ff
        /*02cc*/ 	.word	0x00000080
        /*02d0*/ 	.short	0x0100
        /*02d2*/ 	.byte	0x08
	.zero		1


	//   ....[33]....
        /*02d4*/ 	.word	0x00000490
        /*02d8*/ 	.word	0x000000ff
        /*02dc*/ 	.word	0x00000110
        /*02e0*/ 	.short	0x0100
        /*02e2*/ 	.byte	0x08
	.zero		1


	//   ....[34]....
        /*02e4*/ 	.word	0x000004a0
        /*02e8*/ 	.word	0x000000ff
        /*02ec*/ 	.word	0x00000088
        /*02f0*/ 	.short	0x0100
        /*02f2*/ 	.byte	0x08
	.zero		1


	//   ....[35]....
        /*02f4*/ 	.word	0x000004b0
        /*02f8*/ 	.word	0x000000ff
        /*02fc*/ 	.word	0x00000118
        /*0300*/ 	.short	0x0100
        /*0302*/ 	.byte	0x08
	.zero		1


	//   ....[36]....
        /*0304*/ 	.word	0x000009f0
        /*0308*/ 	.word	0x000000ff
        /*030c*/ 	.word	0x00000150
        /*0310*/ 	.short	0x0100
        /*0312*/ 	.byte	0x08
	.zero		1


	//   ....[37]....
        /*0314*/ 	.word	0x00000a80
        /*0318*/ 	.word	0x000000ff
        /*031c*/ 	.word	0x00000158
        /*0320*/ 	.short	0x0100
        /*0322*/ 	.byte	0x08
	.zero		1


	//   ....[38]....
        /*0324*/ 	.word	0x00000ac0
        /*0328*/ 	.word	0x000000ff
        /*032c*/ 	.word	0x00000130
        /*0330*/ 	.short	0x0100
        /*0332*/ 	.byte	0x09
	.zero		1


	//   ....[39]....
        /*0334*/ 	.word	0x00000ad0
        /*0338*/ 	.word	0x000000ff
        /*033c*/ 	.word	0x00000138
        /*0340*/ 	.short	0x0100
        /*0342*/ 	.byte	0x09
	.zero		1


	//   ....[40]....
        /*0344*/ 	.word	0x00000ae0
        /*0348*/ 	.word	0x000000ff
        /*034c*/ 	.word	0x00000140
        /*0350*/ 	.short	0x0100
        /*0352*/ 	.byte	0x09
	.zero		1


	//   ....[41]....
        /*0354*/ 	.word	0x00000af0
        /*0358*/ 	.word	0x000000ff
        /*035c*/ 	.word	0x00000148
        /*0360*/ 	.short	0x0100
        /*0362*/ 	.byte	0x09
	.zero		1


	//   ....[42]....
        /*0364*/ 	.word	0x00001920
        /*0368*/ 	.word	0x0000005f
        /*036c*/ 	.word	0x00000000
        /*0370*/ 	.short	0x010a
        /*0372*/ 	.byte	0x2a
	.zero		1


	//   ....[43]....
        /*0374*/ 	.word	0x00001ad0
        /*0378*/ 	.word	0x00000003
        /*037c*/ 	.word	0x00000000
        /*0380*/ 	.short	0x010a
        /*0382*/ 	.byte	0x3f
	.zero		1


	//   ....[44]....
        /*0384*/ 	.word	0x00001b10
        /*0388*/ 	.word	0x00000003
        /*038c*/ 	.word	0x00000000
        /*0390*/ 	.short	0x010a
        /*0392*/ 	.byte	0x3f
	.zero		1


	//   ....[45]....
        /*0394*/ 	.word	0x00001d10
        /*0398*/ 	.word	0x000000ff
        /*039c*/ 	.word	0x00000000
        /*03a0*/ 	.short	0x010a
        /*03a2*/ 	.byte	0x04
	.zero		1


	//   ....[46]....
        /*03a4*/ 	.word	0x00001d50
        /*03a8*/ 	.word	0x000000ff
        /*03ac*/ 	.word	0x00000000
        /*03b0*/ 	.short	0x010a
        /*03b2*/ 	.byte	0x04
	.zero		1


	//   ....[47]....
        /*03b4*/ 	.word	0x00001eb0
        /*03b8*/ 	.word	0x00000005
        /*03bc*/ 	.word	0x00000000
        /*03c0*/ 	.short	0x0101
        /*03c2*/ 	.byte	0x3f
	.zero		1


	//   ....[48]....
        /*03c4*/ 	.word	0x00001fb0
        /*03c8*/ 	.word	0x00000060
        /*03cc*/ 	.word	0x00000000
        /*03d0*/ 	.short	0x0101
        /*03d2*/ 	.byte	0x2f
	.zero		1


	//   ....[49]....
        /*03d4*/ 	.word	0x000020b0
        /*03d8*/ 	.word	0x00000003
        /*03dc*/ 	.word	0x00000000
        /*03e0*/ 	.short	0x0101
        /*03e2*/ 	.byte	0x3f
	.zero		1


	//   ....[50]....
        /*03e4*/ 	.word	0x00002170
        /*03e8*/ 	.word	0x0000005f
        /*03ec*/ 	.word	0x00000010
        /*03f0*/ 	.short	0x010a
        /*03f2*/ 	.byte	0x2a
	.zero		1


	//   ....[51]....
        /*03f4*/ 	.word	0x000055b0
        /*03f8*/ 	.word	0x00000062
        /*03fc*/ 	.word	0x00000000
        /*0400*/ 	.short	0x0101
        /*0402*/ 	.byte	0x2f
	.zero		1


	//   ....[52]....
        /*0404*/ 	.word	0x00006050
        /*0408*/ 	.word	0x0000000a
        /*040c*/ 	.word	0x00000090
        /*0410*/ 	.short	0x010a
        /*0412*/ 	.byte	0x3f
	.zero		1


	//   ....[53]....
        /*0414*/ 	.word	0x00006410
        /*0418*/ 	.word	0x00000005
        /*041c*/ 	.word	0x00000158
        /*0420*/ 	.short	0x0101
        /*0422*/ 	.byte	0x3f
	.zero		1


	//   ....[54]....
        /*0424*/ 	.word	0x00006b90
        /*0428*/ 	.word	0x00000009
        /*042c*/ 	.word	0x00000000
        /*0430*/ 	.short	0x010a
        /*0432*/ 	.byte	0x3f
	.zero		1


	//   ....[55]....
        /*0434*/ 	.word	0x00006c10
        /*0438*/ 	.word	0x00000008
        /*043c*/ 	.word	0x00000000
        /*0440*/ 	.short	0x010a
        /*0442*/ 	.byte	0x3f
	.zero		1


	//   ....[56]....
        /*0444*/ 	.word	0x00006ca0
        /*0448*/ 	.word	0x00000009
        /*044c*/ 	.word	0x00000000
        /*0450*/ 	.short	0x010a
        /*0452*/ 	.byte	0x3f
	.zero		1


	//   ....[57]....
        /*0454*/ 	.word	0x00006d30
        /*0458*/ 	.word	0x00000008
        /*045c*/ 	.word	0x00000000
        /*0460*/ 	.short	0x010a
        /*0462*/ 	.byte	0x3f
	.zero		1


	//   ....[58]....
        /*0464*/ 	.word	0x00006dc0
        /*0468*/ 	.word	0x00000009
        /*046c*/ 	.word	0x00000000
        /*0470*/ 	.short	0x010a
        /*0472*/ 	.byte	0x3f
	.zero		1


	//   ....[59]....
        /*0474*/ 	.word	0x00006e50
        /*0478*/ 	.word	0x00000008
        /*047c*/ 	.word	0x00000000
        /*0480*/ 	.short	0x010a
        /*0482*/ 	.byte	0x3f
	.zero		1


	//   ....[60]....
        /*0484*/ 	.word	0x00006ee0
        /*0488*/ 	.word	0x00000009
        /*048c*/ 	.word	0x00000000
        /*0490*/ 	.short	0x010a
        /*0492*/ 	.byte	0x3f
	.zero		1


	//   ....[61]....
        /*0494*/ 	.word	0x00006f70
        /*0498*/ 	.word	0x00000008
        /*049c*/ 	.word	0x00000000
        /*04a0*/ 	.short	0x010a
        /*04a2*/ 	.byte	0x3f
	.zero		1


	//   ....[62]....
        /*04a4*/ 	.word	0x00007000
        /*04a8*/ 	.word	0x00000009
        /*04ac*/ 	.word	0x00000000
        /*04b0*/ 	.short	0x010a
        /*04b2*/ 	.byte	0x3f
	.zero		1


	//   ....[63]....
        /*04b4*/ 	.word	0x00007090
        /*04b8*/ 	.word	0x00000008
        /*04bc*/ 	.word	0x00000000
        /*04c0*/ 	.short	0x010a
        /*04c2*/ 	.byte	0x3f
	.zero		1


	//   ....[64]....
        /*04c4*/ 	.word	0x00007120
        /*04c8*/ 	.word	0x00000009
        /*04cc*/ 	.word	0x00000000
        /*04d0*/ 	.short	0x010a
        /*04d2*/ 	.byte	0x3f
	.zero		1


	//   ....[65]....
        /*04d4*/ 	.word	0x000071b0
        /*04d8*/ 	.word	0x00000008
        /*04dc*/ 	.word	0x00000000
        /*04e0*/ 	.short	0x010a
        /*04e2*/ 	.byte	0x3f
	.zero		1


	//   ....[66]....
        /*04e4*/ 	.word	0x00007240
        /*04e8*/ 	.word	0x00000009
        /*04ec*/ 	.word	0x00000000
        /*04f0*/ 	.short	0x010a
        /*04f2*/ 	.byte	0x3f
	.zero		1


	//   ....[67]....
        /*04f4*/ 	.word	0x000072d0
        /*04f8*/ 	.word	0x00000008
        /*04fc*/ 	.word	0x00000000
        /*0500*/ 	.short	0x010a
        /*0502*/ 	.byte	0x3f
	.zero		1


	//   ....[68]....
        /*0504*/ 	.word	0x00007360
        /*0508*/ 	.word	0x00000009
        /*050c*/ 	.word	0x00000000
        /*0510*/ 	.short	0x010a
        /*0512*/ 	.byte	0x3f
	.zero		1


	//   ....[69]....
        /*0514*/ 	.word	0x000073f0
        /*0518*/ 	.word	0x00000008
        /*051c*/ 	.word	0x00000000
        /*0520*/ 	.short	0x010a
        /*0522*/ 	.byte	0x3f
	.zero		1


	//   ....[70]....
        /*0524*/ 	.word	0x00007480
        /*0528*/ 	.word	0x0000000b
        /*052c*/ 	.word	0x00000000
        /*0530*/ 	.short	0x010a
        /*0532*/ 	.byte	0x3f
	.zero		1


	//   ....[71]....
        /*0534*/ 	.word	0x00007510
        /*0538*/ 	.word	0x00000003
        /*053c*/ 	.word	0x00000000
        /*0540*/ 	.short	0x010a
        /*0542*/ 	.byte	0x3f
	.zero		1


	//   ....[72]....
        /*0544*/ 	.word	0x00007570
        /*0548*/ 	.word	0x00000061
        /*054c*/ 	.word	0x00000000
        /*0550*/ 	.short	0x010a
        /*0552*/ 	.byte	0x3f
	.zero		1


	//   ....[73]....
        /*0554*/ 	.word	0x000075c0
        /*0558*/ 	.word	0x00000003
        /*055c*/ 	.word	0x00000000
        /*0560*/ 	.short	0x010a
        /*0562*/ 	.byte	0x3f
	.zero		1


	//   ....[74]....
        /*0564*/ 	.word	0x00007620
        /*0568*/ 	.word	0x00000005
        /*056c*/ 	.word	0x00000000
        /*0570*/ 	.short	0x010a
        /*0572*/ 	.byte	0x3f
	.zero		1


	//   ....[75]....
        /*0574*/ 	.word	0x00007670
        /*0578*/ 	.word	0x00000061
        /*057c*/ 	.word	0x00000010
        /*0580*/ 	.short	0x010a
        /*0582*/ 	.byte	0x3f
	.zero		1


	//   ....[76]....
        /*0584*/ 	.word	0x00007740
        /*0588*/ 	.word	0x0000000a
        /*058c*/ 	.word	0x00000090
        /*0590*/ 	.short	0x010a
        /*0592*/ 	.byte	0x3f
	.zero		1


	//   ....[77]....
        /*0594*/ 	.word	0x00007810
        /*0598*/ 	.word	0x00000009
        /*059c*/ 	.word	0x00000000
        /*05a0*/ 	.short	0x010a
        /*05a2*/ 	.byte	0x3f
	.zero		1


	//   ....[78]....
        /*05a4*/ 	.word	0x00007860
        /*05a8*/ 	.word	0x00000008
        /*05ac*/ 	.word	0x00000000
        /*05b0*/ 	.short	0x010a
        /*05b2*/ 	.byte	0x3f
	.zero		1


	//   ....[79]....
        /*05b4*/ 	.word	0x000078b0
        /*05b8*/ 	.word	0x00000009
        /*05bc*/ 	.word	0x00000000
        /*05c0*/ 	.short	0x010a
        /*05c2*/ 	.byte	0x3f
	.zero		1


	//   ....[80]....
        /*05c4*/ 	.word	0x00007900
        /*05c8*/ 	.word	0x00000008
        /*05cc*/ 	.word	0x00000000
        /*05d0*/ 	.short	0x010a
        /*05d2*/ 	.byte	0x3f
	.zero		1


	//   ....[81]....
        /*05d4*/ 	.word	0x00007950
        /*05d8*/ 	.word	0x00000009
        /*05dc*/ 	.word	0x00000000
        /*05e0*/ 	.short	0x010a
        /*05e2*/ 	.byte	0x3f
	.zero		1


	//   ....[82]....
        /*05e4*/ 	.word	0x000079a0
        /*05e8*/ 	.word	0x00000008
        /*05ec*/ 	.word	0x00000000
        /*05f0*/ 	.short	0x010a
        /*05f2*/ 	.byte	0x3f
	.zero		1


	//   ....[83]....
        /*05f4*/ 	.word	0x000079f0
        /*05f8*/ 	.word	0x00000009
        /*05fc*/ 	.word	0x00000000
        /*0600*/ 	.short	0x010a
        /*0602*/ 	.byte	0x3f
	.zero		1


	//   ....[84]....
        /*0604*/ 	.word	0x00007a40
        /*0608*/ 	.word	0x00000008
        /*060c*/ 	.word	0x00000000
        /*0610*/ 	.short	0x010a
        /*0612*/ 	.byte	0x3f
	.zero		1


	//   ....[85]....
        /*0614*/ 	.word	0x00007a90
        /*0618*/ 	.word	0x00000009
        /*061c*/ 	.word	0x00000000
        /*0620*/ 	.short	0x010a
        /*0622*/ 	.byte	0x3f
	.zero		1


	//   ....[86]....
        /*0624*/ 	.word	0x00007ae0
        /*0628*/ 	.word	0x00000008
        /*062c*/ 	.word	0x00000000
        /*0630*/ 	.short	0x010a
        /*0632*/ 	.byte	0x3f
	.zero		1


	//   ....[87]....
        /*0634*/ 	.word	0x00007b30
        /*0638*/ 	.word	0x00000009
        /*063c*/ 	.word	0x00000000
        /*0640*/ 	.short	0x010a
        /*0642*/ 	.byte	0x3f
	.zero		1


	//   ....[88]....
        /*0644*/ 	.word	0x00007b80
        /*0648*/ 	.word	0x00000008
        /*064c*/ 	.word	0x00000000
        /*0650*/ 	.short	0x010a
        /*0652*/ 	.byte	0x3f
	.zero		1


	//   ....[89]....
        /*0654*/ 	.word	0x00007bd0
        /*0658*/ 	.word	0x00000009
        /*065c*/ 	.word	0x00000000
        /*0660*/ 	.short	0x010a
        /*0662*/ 	.byte	0x3f
	.zero		1


	//   ....[90]....
        /*0664*/ 	.word	0x00007c20
        /*0668*/ 	.word	0x00000008
        /*066c*/ 	.word	0x00000000
        /*0670*/ 	.short	0x010a
        /*0672*/ 	.byte	0x3f
	.zero		1


	//   ....[91]....
        /*0674*/ 	.word	0x00007c70
        /*0678*/ 	.word	0x00000009
        /*067c*/ 	.word	0x00000000
        /*0680*/ 	.short	0x010a
        /*0682*/ 	.byte	0x3f
	.zero		1


	//   ....[92]....
        /*0684*/ 	.word	0x00007cc0
        /*0688*/ 	.word	0x00000008
        /*068c*/ 	.word	0x00000000
        /*0690*/ 	.short	0x010a
        /*0692*/ 	.byte	0x3f
	.zero		1


	//   ....[93]....
        /*0694*/ 	.word	0x00007d10
        /*0698*/ 	.word	0x0000000b
        /*069c*/ 	.word	0x00000000
        /*06a0*/ 	.short	0x010a
        /*06a2*/ 	.byte	0x3f
	.zero		1


	//----- nvinfo : EIATTR_NUM_MBARRIERS
	.align		4
.L_37:
        /*06a4*/ 	.byte	0x03, 0x38
        /*06a6*/ 	.short	0x002a


	//----- nvinfo : EIATTR_EXIT_INSTR_OFFSETS
	.align		4
        /*06a8*/ 	.byte	0x04, 0x1c
        /*06aa*/ 	.short	(.L_39 - .L_38)


	//   ....[0]....
.L_38:
        /*06ac*/ 	.word	0x000015e0


	//   ....[1]....
        /*06b0*/ 	.word	0x00001640


	//   ....[2]....
        /*06b4*/ 	.word	0x00005c40


	//   ....[3]....
        /*06b8*/ 	.word	0x00005c70


	//   ....[4]....
        /*06bc*/ 	.word	0x00007560


	//----- nvinfo : EIATTR_MAX_THREADS
	.align		4
.L_39:
        /*06c0*/ 	.byte	0x04, 0x05
        /*06c2*/ 	.short	(.L_41 - .L_40)
.L_40:
        /*06c4*/ 	.word	0x00000180
        /*06c8*/ 	.word	0x00000001
        /*06cc*/ 	.word	0x00000001


	//----- nvinfo : EIATTR_CRS_STACK_SIZE
	.align		4
.L_41:
        /*06d0*/ 	.byte	0x04, 0x1e
        /*06d2*/ 	.short	(.L_43 - .L_42)
.L_42:
        /*06d4*/ 	.word	0x00000000


	//----- nvinfo : EIATTR_CBANK_PARAM_SIZE
	.align		4
.L_43:
        /*06d8*/ 	.byte	0x03, 0x19
        /*06da*/ 	.short	0x0470


	//----- nvinfo : EIATTR_PARAM_CBANK
	.align		4
        /*06dc*/ 	.byte	0x04, 0x0a
        /*06de*/ 	.short	(.L_45 - .L_44)
	.align		4
.L_44:
        /*06e0*/ 	.word	index@(.nv.constant0._ZN7cutlass13device_kernelINS_4gemm6kernel13GemmUniversalIN4cute5tupleIJiiiiEEENS1_10collective13CollectiveMmaINS1_34MainloopSm90TmaGmmaWarpSpecializedILi18ENS5_IJNS4_1CILi2EEESB_NSA_ILi1EEEEEENS1_32KernelTmaWarpSpecializedPingpongEEENS5_IJNSA_ILi64EEENSA_ILi128EEESG_EEEaNS5_IJlSC_lEEEaSJ_NS4_8TiledMMAINS4_8MMA_AtomIJNS4_4SM904GMMA27MMA_64x128x32_S32S8S8_SS_TNEEEENS4_6LayoutINS5_IJSC_SC_SC_EEENS5_IJNSA_ILi0EEESS_SS_EEEEENS5_IJNS4_10UnderscoreESV_SV_EEEEENS4_23SM90_TMA_LOAD_MULTICASTENS4_14ComposedLayoutINS4_7SwizzleILi2ELi4ELi3EEENS4_18smem_ptr_flag_bitsILi8EEENSQ_INS5_IJNSA_ILi8EEESG_EEENS5_IJSG_SC_EEEEEEEvNS4_8identityESY_S18_vS19_EENS_8epilogue10collective6detail29Sm90TmaWarpSpecializedAdapterINS1C_15DefaultEpilogueIaSJ_SJ_NS1B_6thread17LinearCombinationIaLi1EiiLNS1G_9ScaleType4KindE0ELNS_15FloatRoundStyleE2EaEENS1_15EpilogueDefaultEEEEEvvEEEEvNT_6ParamsE)
        /*06e4*/ 	.short	0x0210
        /*06e6*/ 	.short	0x0470


	//----- nvinfo : EIATTR_SW_WAR
	.align		4
.L_45:
        /*06e8*/ 	.byte	0x04, 0x36
        /*06ea*/ 	.short	(.L_47 - .L_46)
.L_46:
        /*06ec*/ 	.word	0x00000008
.L_47:


//--------------------- .nv.callgraph             --------------------------
	.section	.nv.callgraph,"",@"SHT_CUDA_CALLGRAPH"
	.align	4
	.sectionentsize	8
	.align		4
        /*0000*/ 	.word	0x00000000
	.align		4
        /*0004*/ 	.word	0xffffffff
	.align		4
        /*0008*/ 	.word	index@(_ZN7cutlass13device_kernelINS_4gemm6kernel13GemmUniversalIN4cute5tupleIJiiiiEEENS1_10collective13CollectiveMmaINS1_34MainloopSm90TmaGmmaWarpSpecializedILi18ENS5_IJNS4_1CILi2EEESB_NSA_ILi1EEEEEENS1_32KernelTmaWarpSpecializedPingpongEEENS5_IJNSA_ILi64EEENSA_ILi128EEESG_EEEaNS5_IJlSC_lEEEaSJ_NS4_8TiledMMAINS4_8MMA_AtomIJNS4_4SM904GMMA27MMA_64x128x32_S32S8S8_SS_TNEEEENS4_6LayoutINS5_IJSC_SC_SC_EEENS5_IJNSA_ILi0EEESS_SS_EEEEENS5_IJNS4_10UnderscoreESV_SV_EEEEENS4_23SM90_TMA_LOAD_MULTICASTENS4_14ComposedLayoutINS4_7SwizzleILi2ELi4ELi3EEENS4_18smem_ptr_flag_bitsILi8EEENSQ_INS5_IJNSA_ILi8EEESG_EEENS5_IJSG_SC_EEEEEEEvNS4_8identityESY_S18_vS19_EENS_8epilogue10collective6detail29Sm90TmaWarpSpecializedAdapterINS1C_15DefaultEpilogueIaSJ_SJ_NS1B_6thread17LinearCombinationIaLi1EiiLNS1G_9ScaleType4KindE0ELNS_15FloatRoundStyleE2EaEENS1_15EpilogueDefaultEEEEEvvEEEEvNT_6ParamsE)
	.align		4
        /*000c*/ 	.word	index@(__assertfail)
	.align		4
        /*0010*/ 	.word	0x00000000
	.align		4
        /*0014*/ 	.word	0xfffffffe
	.align		4
        /*0018*/ 	.word	0x00000000
	.align		4
        /*001c*/ 	.word	0xfffffffd
	.align		4
        /*0020*/ 	.word	0x00000000
	.align		4
        /*0024*/ 	.word	0xfffffffc


//--------------------- .nv.constant4             --------------------------
	.section	.nv.constant4,"a",@progbits
	.align	8
	.align		8
.nv.constant4:
        /*0000*/ 	.dword	__assertfail
	.align		8
        /*0008*/ 	.dword	__unnamed_1
	.align		8
        /*0010*/ 	.dword	_ZN40_INTERNAL_d7e72900_4_k_cu_77619f29_236874cuda3std3__45__cpo5beginE
	.align		8
        /*0018*/ 	.dword	_ZN40_INTERNAL_d7e72900_4_k_cu_77619f29_236874cuda3std3__45__cpo3endE
	.align		8
        /*0020*/ 	.dword	_ZN40_INTERNAL_d7e72900_4_k_cu_77619f29_236874cuda3std3__45__cpo6cbeginE
	.align		8
        /*0028*/ 	.dword	_ZN40_INTERNAL_d7e72900_4_k_cu_77619f29_236874cuda3std3__45__cpo4cendE
	.align		8
        /*0030*/ 	.dword	_ZN40_INTERNAL_d7e72900_4_k_cu_77619f29_236874cuda3std3__442_GLOBAL__N__d7e72900_4_k_cu_77619f29_236876ignoreE
	.align		8
        /*0038*/ 	.dword	_ZN40_INTERNAL_d7e72900_4_k_cu_77619f29_236874cuda3std3__419piecewise_constructE
	.align		8
        /*0040*/ 	.dword	_ZN40_INTERNAL_d7e72900_4_k_cu_77619f29_236874cuda3std3__48in_placeE
	.align		8
        /*0048*/ 	.dword	_ZN40_INTERNAL_d7e72900_4_k_cu_77619f29_236874cuda3std6ranges3__45__cpo4swapE
	.align		8
        /*0050*/ 	.dword	_ZN40_INTERNAL_d7e72900_4_k_cu_77619f29_236874cuda3std6ranges3__45__cpo9iter_moveE
	.align		8
        /*0058*/ 	.dword	_ZN40_INTERNAL_d7e72900_4_k_cu_77619f29_236874cute7productE
	.align		8
        /*0060*/ 	.dword	_ZN40_INTERNAL_d7e72900_4_k_cu_77619f29_236874cute1_E
	.align		8
        /*0068*/ 	.dword	$str$22
	.align		8
        /*0070*/ 	.dword	$str$23


//--------------------- .text._ZN7cutlass13device_kernelINS_4gemm6kernel13GemmUniversalIN4cute5tupleIJiiiiEEENS1_10collective13CollectiveMmaINS1_34MainloopSm90TmaGmmaWarpSpecializedILi18ENS5_IJNS4_1CILi2EEESB_NSA_ILi1EEEEEENS1_32KernelTmaWarpSpecializedPingpongEEENS5_IJNSA_ILi64EEENSA_ILi128EEESG_EEEaNS5_IJlSC_lEEEaSJ_NS4_8TiledMMAINS4_8MMA_AtomIJNS4_4SM904GMMA27MMA_64x128x32_S32S8S8_SS_TNEEEENS4_6LayoutINS5_IJSC_SC_SC_EEENS5_IJNSA_ILi0EEESS_SS_EEEEENS5_IJNS4_10UnderscoreESV_SV_EEEEENS4_23SM90_TMA_LOAD_MULTICASTENS4_14ComposedLayoutINS4_7SwizzleILi2ELi4ELi3EEENS4_18smem_ptr_flag_bitsILi8EEENSQ_INS5_IJNSA_ILi8EEESG_EEENS5_IJSG_SC_EEEEEEEvNS4_8identityESY_S18_vS19_EENS_8epilogue10collective6detail29Sm90TmaWarpSpecializedAdapterINS1C_15DefaultEpilogueIaSJ_SJ_NS1B_6thread17LinearCombinationIaLi1EiiLNS1G_9ScaleType4KindE0ELNS_15FloatRoundStyleE2EaEENS1_15EpilogueDefaultEEEEEvvEEEEvNT_6ParamsE --------------------------
	.section	.text._ZN7cutlass13device_kernelINS_4gemm6kernel13GemmUniversalIN4cute5tupleIJiiiiEEENS1_10collective13CollectiveMmaINS1_34MainloopSm90TmaGmmaWarpSpecializedILi18ENS5_IJNS4_1CILi2EEESB_NSA_ILi1EEEEEENS1_32KernelTmaWarpSpecializedPingpongEEENS5_IJNSA_ILi64EEENSA_ILi128EEESG_EEEaNS5_IJlSC_lEEEaSJ_NS4_8TiledMMAINS4_8MMA_AtomIJNS4_4SM904GMMA27MMA_64x128x32_S32S8S8_SS_TNEEEENS4_6LayoutINS5_IJSC_SC_SC_EEENS5_IJNSA_ILi0EEESS_SS_EEEEENS5_IJNS4_10UnderscoreESV_SV_EEEEENS4_23SM90_TMA_LOAD_MULTICASTENS4_14ComposedLayoutINS4_7SwizzleILi2ELi4ELi3EEENS4_18smem_ptr_flag_bitsILi8EEENSQ_INS5_IJNSA_ILi8EEESG_EEENS5_IJSG_SC_EEEEEEEvNS4_8identityESY_S18_vS19_EENS_8epilogue10collective6detail29Sm90TmaWarpSpecializedAdapterINS1C_15DefaultEpilogueIaSJ_SJ_NS1B_6thread17LinearCombinationIaLi1EiiLNS1G_9ScaleType4KindE0ELNS_15FloatRoundStyleE2EaEENS1_15EpilogueDefaultEEEEEvvEEEEvNT_6ParamsE,"ax",@progbits
	.align	128
.text._ZN7cutlass13device_kernelINS_4gemm6kernel13GemmUniversalIN4cute5tupleIJiiiiEEENS1_10collective13CollectiveMmaINS1_34MainloopSm90TmaGmmaWarpSpecializedILi18ENS5_IJNS4_1CILi2EEESB_NSA_ILi1EEEEEENS1_32KernelTmaWarpSpecializedPingpongEEENS5_IJNSA_ILi64EEENSA_ILi128EEESG_EEEaNS5_IJlSC_lEEEaSJ_NS4_8TiledMMAINS4_8MMA_AtomIJNS4_4SM904GMMA27MMA_64x128x32_S32S8S8_SS_TNEEEENS4_6LayoutINS5_IJSC_SC_SC_EEENS5_IJNSA_ILi0EEESS_SS_EEEEENS5_IJNS4_10UnderscoreESV_SV_EEEEENS4_23SM90_TMA_LOAD_MULTICASTENS4_14ComposedLayoutINS4_7SwizzleILi2ELi4ELi3EEENS4_18smem_ptr_flag_bitsILi8EEENSQ_INS5_IJNSA_ILi8EEESG_EEENS5_IJSG_SC_EEEEEEEvNS4_8identityESY_S18_vS19_EENS_8epilogue10collective6detail29Sm90TmaWarpSpecializedAdapterINS1C_15DefaultEpilogueIaSJ_SJ_NS1B_6thread17LinearCombinationIaLi1EiiLNS1G_9ScaleType4KindE0ELNS_15FloatRoundStyleE2EaEENS1_15EpilogueDefaultEEEEEvvEEEEvNT_6ParamsE:
        .type           _ZN7cutlass13device_kernelINS_4gemm6kernel13GemmUniversalIN4cute5tupleIJiiiiEEENS1_10collective13CollectiveMmaINS1_34MainloopSm90TmaGmmaWarpSpecializedILi18ENS5_IJNS4_1CILi2EEESB_NSA_ILi1EEEEEENS1_32KernelTmaWarpSpecializedPingpongEEENS5_IJNSA_ILi64EEENSA_ILi128EEESG_EEEaNS5_IJlSC_lEEEaSJ_NS4_8TiledMMAINS4_8MMA_AtomIJNS4_4SM904GMMA27MMA_64x128x32_S32S8S8_SS_TNEEEENS4_6LayoutINS5_IJSC_SC_SC_EEENS5_IJNSA_ILi0EEESS_SS_EEEEENS5_IJNS4_10UnderscoreESV_SV_EEEEENS4_23SM90_TMA_LOAD_MULTICASTENS4_14ComposedLayoutINS4_7SwizzleILi2ELi4ELi3EEENS4_18smem_ptr_flag_bitsILi8EEENSQ_INS5_IJNSA_ILi8EEESG_EEENS5_IJSG_SC_EEEEEEEvNS4_8identityESY_S18_vS19_EENS_8epilogue10collective6detail29Sm90TmaWarpSpecializedAdapterINS1C_15DefaultEpilogueIaSJ_SJ_NS1B_6thread17LinearCombinationIaLi1EiiLNS1G_9ScaleType4KindE0ELNS_15FloatRoundStyleE2EaEENS1_15EpilogueDefaultEEEEEvvEEEEvNT_6ParamsE,@function
        .size           _ZN7cutlass13device_kernelINS_4gemm6kernel13GemmUniversalIN4cute5tupleIJiiiiEEENS1_10collective13CollectiveMmaINS1_34MainloopSm90TmaGmmaWarpSpecializedILi18ENS5_IJNS4_1CILi2EEESB_NSA_ILi1EEEEEENS1_32KernelTmaWarpSpecializedPingpongEEENS5_IJNSA_ILi64EEENSA_ILi128EEESG_EEEaNS5_IJlSC_lEEEaSJ_NS4_8TiledMMAINS4_8MMA_AtomIJNS4_4SM904GMMA27MMA_64x128x32_S32S8S8_SS_TNEEEENS4_6LayoutINS5_IJSC_SC_SC_EEENS5_IJNSA_ILi0EEESS_SS_EEEEENS5_IJNS4_10UnderscoreESV_SV_EEEEENS4_23SM90_TMA_LOAD_MULTICASTENS4_14ComposedLayoutINS4_7SwizzleILi2ELi4ELi3EEENS4_18smem_ptr_flag_bitsILi8EEENSQ_INS5_IJNSA_ILi8EEESG_EEENS5_IJSG_SC_EEEEEEEvNS4_8identityESY_S18_vS19_EENS_8epilogue10collective6detail29Sm90TmaWarpSpecializedAdapterINS1C_15DefaultEpilogueIaSJ_SJ_NS1B_6thread17LinearCombinationIaLi1EiiLNS1G_9ScaleType4KindE0ELNS_15FloatRoundStyleE2EaEENS1_15EpilogueDefaultEEEEEvvEEEEvNT_6ParamsE,(.L_x_234 - _ZN7cutlass13device_kernelINS_4gemm6kernel13GemmUniversalIN4cute5tupleIJiiiiEEENS1_10collective13CollectiveMmaINS1_34MainloopSm90TmaGmmaWarpSpecializedILi18ENS5_IJNS4_1CILi2EEESB_NSA_ILi1EEEEEENS1_32KernelTmaWarpSpecializedPingpongEEENS5_IJNSA_ILi64EEENSA_ILi128EEESG_EEEaNS5_IJlSC_lEEEaSJ_NS4_8TiledMMAINS4_8MMA_AtomIJNS4_4SM904GMMA27MMA_64x128x32_S32S8S8_SS_TNEEEENS4_6LayoutINS5_IJSC_SC_SC_EEENS5_IJNSA_ILi0EEESS_SS_EEEEENS5_IJNS4_10UnderscoreESV_SV_EEEEENS4_23SM90_TMA_LOAD_MULTICASTENS4_14ComposedLayoutINS4_7SwizzleILi2ELi4ELi3EEENS4_18smem_ptr_flag_bitsILi8EEENSQ_INS5_IJNSA_ILi8EEESG_EEENS5_IJSG_SC_EEEEEEEvNS4_8identityESY_S18_vS19_EENS_8epilogue10collective6detail29Sm90TmaWarpSpecializedAdapterINS1C_15DefaultEpilogueIaSJ_SJ_NS1B_6thread17LinearCombinationIaLi1EiiLNS1G_9ScaleType4KindE0ELNS_15FloatRoundStyleE2EaEENS1_15EpilogueDefaultEEEEEvvEEEEvNT_6ParamsE)
        .other          _ZN7cutlass13device_kernelINS_4gemm6kernel13GemmUniversalIN4cute5tupleIJiiiiEEENS1_10collective13CollectiveMmaINS1_34MainloopSm90TmaGmmaWarpSpecializedILi18ENS5_IJNS4_1CILi2EEESB_NSA_ILi1EEEEEENS1_32KernelTmaWarpSpecializedPingpongEEENS5_IJNSA_ILi64EEENSA_ILi128EEESG_EEEaNS5_IJlSC_lEEEaSJ_NS4_8TiledMMAINS4_8MMA_AtomIJNS4_4SM904GMMA27MMA_64x128x32_S32S8S8_SS_TNEEEENS4_6LayoutINS5_IJSC_SC_SC_EEENS5_IJNSA_ILi0EEESS_SS_EEEEENS5_IJNS4_10UnderscoreESV_SV_EEEEENS4_23SM90_TMA_LOAD_MULTICASTENS4_14ComposedLayoutINS4_7SwizzleILi2ELi4ELi3EEENS4_18smem_ptr_flag_bitsILi8EEENSQ_INS5_IJNSA_ILi8EEESG_EEENS5_IJSG_SC_EEEEEEEvNS4_8identityESY_S18_vS19_EENS_8epilogue10collective6detail29Sm90TmaWarpSpecializedAdapterINS1C_15DefaultEpilogueIaSJ_SJ_NS1B_6thread17LinearCombinationIaLi1EiiLNS1G_9ScaleType4KindE0ELNS_15FloatRoundStyleE2EaEENS1_15EpilogueDefaultEEEEEvvEEEEvNT_6ParamsE,@"STO_CUDA_ENTRY STV_DEFAULT"
_ZN7cutlass13device_kernelINS_4gemm6kernel13GemmUniversalIN4cute5tupleIJiiiiEEENS1_10collective13CollectiveMmaINS1_34MainloopSm90TmaGmmaWarpSpecializedILi18ENS5_IJNS4_1CILi2EEESB_NSA_ILi1EEEEEENS1_32KernelTmaWarpSpecializedPingpongEEENS5_IJNSA_ILi64EEENSA_ILi128EEESG_EEEaNS5_IJlSC_lEEEaSJ_NS4_8TiledMMAINS4_8MMA_AtomIJNS4_4SM904GMMA27MMA_64x128x32_S32S8S8_SS_TNEEEENS4_6LayoutINS5_IJSC_SC_SC_EEENS5_IJNSA_ILi0EEESS_SS_EEEEENS5_IJNS4_10UnderscoreESV_SV_EEEEENS4_23SM90_TMA_LOAD_MULTICASTENS4_14ComposedLayoutINS4_7SwizzleILi2ELi4ELi3EEENS4_18smem_ptr_flag_bitsILi8EEENSQ_INS5_IJNSA_ILi8EEESG_EEENS5_IJSG_SC_EEEEEEEvNS4_8identityESY_S18_vS19_EENS_8epilogue10collective6detail29Sm90TmaWarpSpecializedAdapterINS1C_15DefaultEpilogueIaSJ_SJ_NS1B_6thread17LinearCombinationIaLi1EiiLNS1G_9ScaleType4KindE0ELNS_15FloatRoundStyleE2EaEENS1_15EpilogueDefaultEEEEEvvEEEEvNT_6ParamsE:
[----:B------:R-:W0:Y:S02]  /*0000*/  LDC R1, c[0x0][0x28] ;  /* 0x00000a00ff017b82 */ /* 0x000e240000000800 */
[----:B0-----:R-:W-:Y:S01]  /*0010*/  VIADD R1, R1, 0xfffffff8 ;  /* 0xfffffff801017836 */ /* 0x001fe20000000000 */
[----:B------:R-:W0:Y:S01]  /*0020*/  S2R R4, SR_TID.X ;  /* 0x0000000000047919 */ /* 0x000e220000002100 */
[----:B------:R-:W-:Y:S01]  /*0030*/  ELECT P0, URZ, PT ;  /* 0x00000000003f782f */ /* 0x000fe20003800000 */
[----:B------:R-:W-:Y:S01]  /*0040*/  BSSY B0, `(.L_x_0) ;  /* 0x000000f000007945 */ /* 0x000fe20003800000 */
[--C-:B0-----:R-:W-:Y:S02]  /*0050*/  SHF.R.U32.HI R2, RZ, 0x5, R4.reuse ;  /* 0x00000005ff027819 */ /* 0x101fe40000011604 */
[----:B------:R-:W-:-:S03]  /*0060*/  SHF.R.U32.HI R7, RZ, 0x7, R4 ;  /* 0x00000007ff077819 */ /* 0x000fc60000011604 */
[----:B------:R-:W0:Y:S04]  /*0070*/  SHFL.IDX PT, R5, R2, RZ, 0x1f ;  /* 0x00001fff02057589 */ /* 0x000e2800000e0000 */
[----:B------:R1:W2:Y:S01]  /*0080*/  SHFL.IDX PT, R10, R7, RZ, 0x1f ;  /* 0x00001fff070a7589 */ /* 0x0002a200000e0000 */
[----:B0-----:R-:W-:-:S13]  /*0090*/  ISETP.NE.OR P0, PT, R5, RZ, !P0 ;  /* 0x000000ff0500720c */ /* 0x001fda0004705670 */
[----:B-12---:R-:W-:Y:S05]  /*00a0*/  @P0 BRA `(.L_x_1) ;  /* 0x0000000000200947 */ /* 0x006fea0003800000 */
[----:B------:R-:W-:Y:S02]  /*00b0*/  ULDC.64 UR4, c[0x0][0x198] ;  /* 0x0000660000047ab9 */ /* 0x000fe40000000a00 */
[----:B------:R-:W-:Y:S02]  /*00c0*/  UIADD3 UR6, UP0, UR4, 0xf0, URZ ;  /* 0x000000f004067890 */ /* 0x000fe4000ff1e03f */
[----:B------:R-:W-:Y:S02]  /*00d0*/  UIADD3 UR4, UP1, UR4, 0x1f0, URZ ;  /* 0x000001f004047890 */ /* 0x000fe4000ff3e03f */
[----:B------:R-:W-:Y:S02]  /*00e0*/  UIADD3.X UR7, URZ, UR5, URZ, UP0, !UPT ;  /* 0x000000053f077290 */ /* 0x000fe400087fe43f */
[----:B------:R-:W-:-:S07]  /*00f0*/  UIADD3.X UR5, URZ, UR5, URZ, UP1, !UPT ;  /* 0x000000053f057290 */ /* 0x000fce0008ffe43f */
[----:B------:R0:W-:Y:S02]  /*0100*/  UTMACCTL.PF [UR6] ;  /* 0x00000000060079b9 */ /* 0x0001e40008040000 */
[----:B------:R0:W-:Y:S02]  /*0110*/  UTMACCTL.PF [UR4] ;  /* 0x00000000040079b9 */ /* 0x0001e40008040000 */
[----:B0-----:R-:W-:Y:S01]  /*0120*/  NOP ;  /* 0x0000000000007918 */ /* 0x001fe20000000000 */
.L_x_1:
[----:B------:R-:W-:Y:S05]  /*0130*/  BSYNC B0 ;  /* 0x0000000000007941 */ /* 0x000fea0003800000 */
.L_x_0:
[----:B------:R-:W0:Y:S01]  /*0140*/  SHFL.IDX PT, R8, R2, RZ, 0x1f ;  /* 0x00001fff02087589 */ /* 0x000e2200000e0000 */
[----:B------:R-:W-:-:S04]  /*0150*/  SHF.R.S32.HI R3, RZ, 0x1f, R4 ;  /* 0x0000001fff037819 */ /* 0x000fc80000011404 */
[----:B------:R-:W-:Y:S02]  /*0160*/  LEA.HI R3, R3, R4, RZ, 0x7 ;  /* 0x0000000403037211 */ /* 0x000fe400078f38ff */
[----:B0-----:R-:W-:-:S13]  /*0170*/  ISETP.NE.AND P0, PT, R8, RZ, PT ;  /* 0x000000ff0800720c */ /* 0x001fda0003f05270 */
[----:B------:R-:W-:Y:S05]  /*0180*/  @P0 BRA `(.L_x_2) ;  /* 0x0000000000d40947 */ /* 0x000fea0003800000 */
[----:B------:R-:W-:Y:S01]  /*0190*/  ELECT P0, URZ, PT ;  /* 0x00000000003f782f */ /* 0x000fe20003800000 */
[----:B------:R-:W-:-:S12]  /*01a0*/  BSSY B0, `(.L_x_2) ;  /* 0x0000033000007945 */ /* 0x000fd80003800000 */
[----:B------:R-:W-:Y:S05]  /*01b0*/  @!P0 BRA `(.L_x_3) ;  /* 0x0000000000c48947 */ /* 0x000fea0003800000 */
[----:B------:R-:W0:Y:S01]  /*01c0*/  S2UR UR8, SR_CgaCtaId ;  /* 0x00000000000879c3 */ /* 0x000e220000008800 */
[----:B------:R-:W-:Y:S01]  /*01d0*/  UMOV UR4, 0x400 ;  /* 0x0000040000047882 */ /* 0x000fe20000000000 */
[----:B------:R-:W-:Y:S01]  /*01e0*/  UMOV UR5, 0x1 ;  /* 0x0000000100057882 */ /* 0x000fe20000000000 */
[----:B------:R-:W-:Y:S02]  /*01f0*/  UMOV UR6, 0x3 ;  /* 0x0000000300067882 */ /* 0x000fe40000000000 */
[----:B------:R-:W-:-:S04]  /*0200*/  UIADD3 UR6, -UR6, 0x100000, URZ ;  /* 0x0010000006067890 */ /* 0x000fc8000fffe13f */
[----:B------:R-:W-:Y:S02]  /*0210*/  USHF.L.U32 UR7, UR6, 0xb, URZ ;  /* 0x0000000b06077899 */ /* 0x000fe4000800063f */
[----:B------:R-:W-:Y:S02]  /*0220*/  USHF.L.U32 UR6, UR6, 0x1, URZ ;  /* 0x0000000106067899 */ /* 0x000fe4000800063f */
[----:B0-----:R-:W-:Y:S02]  /*0230*/  ULEA UR8, UR8, UR4, 0x18 ;  /* 0x0000000408087291 */ /* 0x001fe4000f8ec03f */
[----:B------:R-:W-:-:S04]  /*0240*/  UIADD3 UR4, -UR5, 0x100000, URZ ;  /* 0x0010000005047890 */ /* 0x000fc8000fffe13f */
[----:B------:R-:W-:Y:S02]  /*0250*/  USHF.L.U32 UR5, UR4, 0xb, URZ ;  /* 0x0000000b04057899 */ /* 0x000fe4000800063f */
[----:B------:R-:W-:Y:S01]  /*0260*/  USHF.L.U32 UR4, UR4, 0x1, URZ ;  /* 0x0000000104047899 */ /* 0x000fe2000800063f */
[----:B------:R-:W0:Y:S11]  /*0270*/  FENCE.VIEW.ASYNC.S ;  /* 0x00000000000073c6 */ /* 0x000e360000000000 */
[----:B0-----:R0:W1:Y:S01]  /*0280*/  SYNCS.EXCH.64 URZ, [UR8], UR4 ;  /* 0x00000004083f75b2 */ /* 0x0010620008000100 */
[----:B------:R0:W2:Y:S01]  /*0290*/  SYNCS.EXCH.64 URZ, [UR8+0x90], UR6 ;  /* 0x00009006083f75b2 */ /* 0x0000a20008000100 */
[----:B------:R0:W3:Y:S01]  /*02a0*/  SYNCS.EXCH.64 URZ, [UR8+0x8], UR4 ;  /* 0x00000804083f75b2 */ /* 0x0000e20008000100 */
[----:B------:R0:W4:Y:S01]  /*02b0*/  SYNCS.EXCH.64 URZ, [UR8+0x98], UR6 ;  /* 0x00009806083f75b2 */ /* 0x0001220008000100 */
[----:B------:R0:W0:Y:S01]  /*02c0*/  SYNCS.EXCH.64 URZ, [UR8+0x10], UR4 ;  /* 0x00001004083f75b2 */ /* 0x0000220008000100 */
        /* <DEDUP_REMOVED lines=31> */
[----:B-1234-:R-:W-:Y:S01]  /*04c0*/  NOP ;  /* 0x0000000000007918 */ /* 0x01efe20000000000 */
.L_x_3:
[----:B0-----:R-:W-:Y:S05]  /*04d0*/  BSYNC B0 ;  /* 0x0000000000007941 */ /* 0x001fea0003800000 */
.L_x_2:
[----:B------:R-:W0:Y:S01]  /*04e0*/  SHFL.IDX PT, R13, R2, RZ, 0x1f ;  /* 0x00001fff020d7589 */ /* 0x000e2200000e0000 */
[----:B------:R-:W1:Y:S01]  /*04f0*/  S2UR UR12, SR_CTAID.X ;  /* 0x00000000000c79c3 */ /* 0x000e620000002500 */
[----:B------:R-:W-:Y:S02]  /*0500*/  LOP3.LUT R3, R3, 0xffffff80, RZ, 0xc0, !PT ;  /* 0xffffff8003037812 */ /* 0x000fe400078ec0ff */
[----:B------:R-:W-:Y:S01]  /*0510*/  ELECT P0, URZ, PT ;  /* 0x00000000003f782f */ /* 0x000fe20003800000 */
[----:B------:R2:W3:Y:S01]  /*0520*/  SHFL.IDX PT, R12, R2, RZ, 0x1f ;  /* 0x00001fff020c7589 */ /* 0x0004e200000e0000 */
[----:B------:R-:W-:Y:S01]  /*0530*/  ELECT P1, URZ, PT ;  /* 0x00000000003f782f */ /* 0x000fe20003820000 */
[----:B------:R-:W-:Y:S01]  /*0540*/  NOP ;  /* 0x0000000000007918 */ /* 0x000fe20000000000 */
[----:B------:R-:W-:Y:S01]  /*0550*/  IMAD.IADD R3, R4, 0x1, -R3 ;  /* 0x0000000104037824 */ /* 0x000fe200078e0a03 */
[----:B------:R-:W4:Y:S01]  /*0560*/  S2R R6, SR_CTAID.Y ;  /* 0x0000000000067919 */ /* 0x000f220000002600 */
[----:B------:R-:W-:Y:S01]  /*0570*/  ULDC UR4, c[0x0][0x150] ;  /* 0x0000540000047ab9 */ /* 0x000fe20000000800 */
[----:B------:R-:W5:Y:S01]  /*0580*/  LDC R14, c[0x0][0x144] ;  /* 0x00005100ff0e7b82 */ /* 0x000f620000000800 */
[----:B------:R-:W-:Y:S01]  /*0590*/  UMOV UR11, 0x80 ;  /* 0x00000080000b7882 */ /* 0x000fe20000000000 */
[----:B------:R-:W-:Y:S01]  /*05a0*/  SHF.R.S32.HI R0, RZ, 0x1f, R3 ;  /* 0x0000001fff007819 */ /* 0x000fe20000011403 */
[----:B------:R-:W-:Y:S01]  /*05b0*/  NOP ;  /* 0x0000000000007918 */ /* 0x000fe20000000000 */
[C---:B------:R-:W-:Y:S01]  /*05c0*/  VIADD R35, R10.reuse, 0xffffffff ;  /* 0xffffffff0a237836 */ /* 0x040fe20000000000 */
[----:B------:R-:W-:Y:S01]  /*05d0*/  ISETP.NE.AND P4, PT, R10, RZ, PT ;  /* 0x000000ff0a00720c */ /* 0x000fe20003f85270 */
[----:B------:R-:W-:Y:S01]  /*05e0*/  IMAD.MOV.U32 R89, RZ, RZ, 0x1 ;  /* 0x00000001ff597424 */ /* 0x000fe200078e00ff */
[----:B------:R-:W-:Y:S01]  /*05f0*/  LEA.HI R9, R0, R3, RZ, 0x3 ;  /* 0x0000000300097211 */ /* 0x000fe200078f18ff */
[----:B------:R-:W5:Y:S01]  /*0600*/  LDC R15, c[0x0][0x140] ;  /* 0x00005000ff0f7b82 */ /* 0x000f620000000800 */
[----:B------:R-:W-:-:S02]  /*0610*/  ISETP.GE.U32.AND P6, PT, R35, 0x2, PT ;  /* 0x000000022300780c */ /* 0x000fc40003fc6070 */
[--C-:B------:R-:W-:Y:S02]  /*0620*/  SHF.R.S32.HI R11, RZ, 0x3, R9.reuse ;  /* 0x00000003ff0b7819 */ /* 0x100fe40000011409 */
[----:B--2---:R-:W-:Y:S02]  /*0630*/  SHF.R.S32.HI R2, RZ, 0x1f, R9 ;  /* 0x0000001fff027819 */ /* 0x004fe40000011409 */
[----:B------:R-:W-:Y:S01]  /*0640*/  SHF.R.S32.HI R9, RZ, 0x1f, R8 ;  /* 0x0000001fff097819 */ /* 0x000fe20000011408 */
[----:B------:R-:W2:Y:S01]  /*0650*/  LDC R25, c[0x0][0x148] ;  /* 0x00005200ff197b82 */ /* 0x000ea20000000800 */
[----:B0-----:R-:W-:Y:S02]  /*0660*/  ISETP.NE.OR P0, PT, R13, RZ, !P0 ;  /* 0x000000ff0d00720c */ /* 0x001fe40004705670 */
[----:B-1----:R-:W-:Y:S02]  /*0670*/  I2FP.F32.U32 R13, UR12 ;  /* 0x0000000c000d7c45 */ /* 0x002fe40008201000 */
[----:B------:R-:W-:-:S02]  /*0680*/  LEA.HI R2, R2, R11, RZ, 0x2 ;  /* 0x0000000b02027211 */ /* 0x000fc400078f10ff */
[----:B------:R-:W-:Y:S01]  /*0690*/  LEA.HI R9, R9, R8, RZ, 0x2 ;  /* 0x0000000809097211 */ /* 0x000fe200078f10ff */
[----:B------:R-:W-:Y:S01]  /*06a0*/  FMUL R13, R13, UR4 ;  /* 0x000000040d0d7c20 */ /* 0x000fe20008400000 */
[----:B---3--:R-:W-:Y:S01]  /*06b0*/  ISETP.NE.OR P1, PT, R12, RZ, !P1 ;  /* 0x000000ff0c00720c */ /* 0x008fe20004f25670 */
[----:B------:R-:W-:Y:S01]  /*06c0*/  ULDC UR4, c[0x0][0x154] ;  /* 0x0000550000047ab9 */ /* 0x000fe20000000800 */
[----:B------:R-:W-:Y:S02]  /*06d0*/  LOP3.LUT R12, R2, 0xfffffffc, RZ, 0xc0, !PT ;  /* 0xfffffffc020c7812 */ /* 0x000fe400078ec0ff */
[----:B------:R-:W-:Y:S01]  /*06e0*/  LOP3.LUT R9, R9, 0x3ffffffc, RZ, 0xc0, !PT ;  /* 0x3ffffffc09097812 */ /* 0x000fe200078ec0ff */
[----:B------:R-:W0:Y:S01]  /*06f0*/  F2I.U32.TRUNC.NTZ R13, R13 ;  /* 0x0000000d000d7305 */ /* 0x000e22000020f000 */
[----:B------:R-:W-:Y:S01]  /*0700*/  SHF.R.S32.HI R2, RZ, 0x1f, R5 ;  /* 0x0000001fff027819 */ /* 0x000fe20000011405 */
[----:B------:R-:W-:Y:S01]  /*0710*/  IMAD.IADD R12, R11, 0x1, -R12 ;  /* 0x000000010b0c7824 */ /* 0x000fe200078e0a0c */
[----:B------:R-:W-:Y:S01]  /*0720*/  VOTEU.ALL UP1, P0 ;  /* 0x00000000003f7886 */ /* 0x000fe20000020000 */
[----:B------:R-:W-:Y:S01]  /*0730*/  IMAD.IADD R9, R8, 0x1, -R9 ;  /* 0x0000000108097824 */ /* 0x000fe200078e0a09 */
[----:B------:R-:W-:Y:S01]  /*0740*/  LEA.HI R2, R2, R5, RZ, 0x2 ;  /* 0x0000000502027211 */ /* 0x000fe200078f10ff */
[----:B------:R-:W-:Y:S01]  /*0750*/  VOTEU.ALL UP0, P0 ;  /* 0x00000000003f7886 */ /* 0x000fe20000000000 */
[----:B----4-:R-:W-:Y:S01]  /*0760*/  I2FP.F32.U32 R8, R6 ;  /* 0x0000000600087245 */ /* 0x010fe20000201000 */
[----:B------:R-:W-:Y:S01]  /*0770*/  IMAD R9, R9, 0x4, R12 ;  /* 0x0000000409097824 */ /* 0x000fe200078e020c */
[----:B------:R-:W-:Y:S01]  /*0780*/  LOP3.LUT R2, R2, 0xfffffffc, RZ, 0xc0, !PT ;  /* 0xfffffffc02027812 */ /* 0x000fe200078ec0ff */
[----:B------:R-:W-:Y:S01]  /*0790*/  VOTEU.ALL UP2, P1 ;  /* 0x00000000003f7886 */ /* 0x000fe20000840000 */
[----:B------:R-:W1:Y:S01]  /*07a0*/  @!UP1 S2UR UR7, SR_CgaCtaId ;  /* 0x00000000000799c3 */ /* 0x000e620000008800 */
[----:B------:R-:W-:Y:S01]  /*07b0*/  FMUL R8, R8, UR4 ;  /* 0x0000000408087c20 */ /* 0x000fe20008400000 */
[----:B------:R-:W-:Y:S01]  /*07c0*/  IMAD.SHL.U32 R88, R9, 0x4, RZ ;  /* 0x0000000409587824 */ /* 0x000fe200078e00ff */
[----:B------:R-:W-:Y:S01]  /*07d0*/  UMOV UR4, 0x20 ;  /* 0x0000002000047882 */ /* 0x000fe20000000000 */
[----:B------:R-:W-:Y:S01]  /*07e0*/  IMAD.IADD R5, R5, 0x1, -R2 ;  /* 0x0000000105057824 */ /* 0x000fe200078e0a02 */
[----:B------:R-:W-:Y:S01]  /*07f0*/  LEA.HI R2, R9, R9, RZ, 0x1 ;  /* 0x0000000909027211 */ /* 0x000fe200078f08ff */
[----:B0-----:R-:W-:Y:S01]  /*0800*/  IMAD.MOV R13, RZ, RZ, -R13 ;  /* 0x000000ffff0d7224 */ /* 0x001fe200078e0a0d */
[----:B------:R-:W0:Y:S01]  /*0810*/  F2I.U32.TRUNC.NTZ R8, R8 ;  /* 0x0000000800087305 */ /* 0x000e22000020f000 */
[----:B------:R-:W3:Y:S01]  /*0820*/  @!UP2 S2UR UR10, SR_CgaCtaId ;  /* 0x00000000000aa9c3 */ /* 0x000ee20000008800 */
[----:B------:R-:W-:Y:S01]  /*0830*/  LOP3.LUT R2, R2, 0xfffffffe, RZ, 0xc0, !PT ;  /* 0xfffffffe02027812 */ /* 0x000fe200078ec0ff */
[----:B-----5:R-:W-:Y:S01]  /*0840*/  IMAD R21, R14, R13, UR12 ;  /* 0x0000000c0e157e24 */ /* 0x020fe2000f8e020d */
[----:B------:R-:W-:Y:S01]  /*0850*/  @!UP1 UMOV UR6, 0x400 ;  /* 0x0000040000069882 */ /* 0x000fe20000000000 */
[----:B------:R-:W-:-:S04]  /*0860*/  @!UP1 UIADD3 UR4, -UR4, 0x100000, URZ ;  /* 0x0010000004049890 */ /* 0x000fc8000fffe13f */
[----:B------:R-:W-:Y:S02]  /*0870*/  @!UP1 USHF.L.U32 UR5, UR4, 0xb, URZ ;  /* 0x0000000b04059899 */ /* 0x000fe4000800063f */
[----:B------:R-:W-:Y:S01]  /*0880*/  @!UP1 USHF.L.U32 UR4, UR4, 0x1, URZ ;  /* 0x0000000104049899 */ /* 0x000fe2000800063f */
[C---:B------:R-:W-:Y:S01]  /*0890*/  LOP3.LUT R88, R9.reuse, 0xc, R88, 0x78, !PT ;  /* 0x0000000c09587812 */ /* 0x040fe200078e7858 */
[----:B------:R-:W-:Y:S01]  /*08a0*/  IMAD.IADD R2, R9, 0x1, -R2 ;  /* 0x0000000109027824 */ /* 0x000fe200078e0a02 */
[----:B------:R-:W-:Y:S01]  /*08b0*/  @!UP2 UMOV UR9, 0x400 ;  /* 0x000004000009a882 */ /* 0x000fe20000000000 */
[----:B------:R-:W-:Y:S01]  /*08c0*/  VOTEU.ALL UP3, P1 ;  /* 0x00000000003f7886 */ /* 0x000fe20000860000 */
[----:B------:R-:W-:Y:S01]  /*08d0*/  VOTEU.ALL UP4, P1 ;  /* 0x00000000003f7886 */ /* 0x000fe20000880000 */
[----:B------:R-:W-:Y:S01]  /*08e0*/  VOTEU.ALL UP5, P1 ;  /* 0x00000000003f7886 */ /* 0x000fe200008a0000 */
[----:B------:R-:W-:Y:S01]  /*08f0*/  ISETP.NE.AND P3, PT, R2, R21, PT ;  /* 0x000000150200720c */ /* 0x000fe20003f65270 */
[----:B------:R4:W4:Y:S01]  /*0900*/  SHFL.IDX PT, R14, R7, RZ, 0x1f ;  /* 0x00001fff070e7589 */ /* 0x00092200000e0000 */
[----:B------:R-:W-:Y:S01]  /*0910*/  ISETP.EQ.U32.AND P2, PT, R15, 0x1, PT ;  /* 0x000000010f00780c */ /* 0x000fe20003f42070 */
[----:B0-----:R-:W-:Y:S01]  /*0920*/  IMAD.MOV R20, RZ, RZ, -R8 ;  /* 0x000000ffff147224 */ /* 0x001fe200078e0a08 */
[----:B-1----:R-:W-:-:S02]  /*0930*/  @!UP1 ULEA UR8, UR7, UR6, 0x18 ;  /* 0x0000000607089291 */ /* 0x002fc4000f8ec03f */
[----:B------:R-:W-:-:S04]  /*0940*/  @!UP2 UIADD3 UR6, -UR11, 0x100000, URZ ;  /* 0x001000000b06a890 */ /* 0x000fc8000fffe13f */
[----:B------:R-:W-:Y:S02]  /*0950*/  @!UP2 USHF.L.U32 UR7, UR6, 0xb, URZ ;  /* 0x0000000b0607a899 */ /* 0x000fe4000800063f */
[----:B------:R-:W-:Y:S01]  /*0960*/  @!UP2 USHF.L.U32 UR6, UR6, 0x1, URZ ;  /* 0x000000010606a899 */ /* 0x000fe2000800063f */
[----:B--2---:R-:W-:Y:S01]  /*0970*/  IMAD R9, R25, R20, R6 ;  /* 0x0000001419097224 */ /* 0x004fe200078e0206 */
[----:B------:R-:W-:Y:S01]  /*0980*/  VOTEU.ALL UP1, P0 ;  /* 0x00000000003f7886 */ /* 0x000fe20000020000 */
[----:B------:R-:W-:Y:S01]  /*0990*/  LOP3.LUT P0, RZ, R3, 0x7, RZ, 0xc0, !PT ;  /* 0x0000000703ff7812 */ /* 0x000fe2000780c0ff */
[----:B---3--:R-:W-:Y:S01]  /*09a0*/  @!UP2 ULEA UR9, UR10, UR9, 0x18 ;  /* 0x000000090a09a291 */ /* 0x008fe2000f8ec03f */
[----:B------:R-:W-:Y:S01]  /*09b0*/  @P3 LEA.HI R2, R88, R88, RZ, 0x1 ;  /* 0x0000005858023211 */ /* 0x000fe200078f08ff */
[----:B------:R-:W-:Y:S01]  /*09c0*/  VOTEU.ALL UP2, P1 ;  /* 0x00000000003f7886 */ /* 0x000fe20000840000 */
[----:B------:R-:W-:Y:S01]  /*09d0*/  ISETP.NE.AND P1, PT, R5, 0x3, PT ;  /* 0x000000030500780c */ /* 0x000fe20003f25270 */
[----:B------:R-:W0:Y:S02]  /*09e0*/  FENCE.VIEW.ASYNC.S ;  /* 0x00000000000073c6 */ /* 0x000e240000000000 */
[----:B0-----:R0:W1:Y:S01]  /*09f0*/  @!UP0 SYNCS.EXCH.64 URZ, [UR8+0x150], UR4 ;  /* 0x00015004083f85b2 */ /* 0x0010620008000100 */
[----:B------:R-:W-:-:S02]  /*0a00*/  @P3 SHF.R.S32.HI R2, RZ, 0x1, R2 ;  /* 0x00000001ff023819 */ /* 0x000fc40000011402 */
[----:B------:R-:W-:Y:S02]  /*0a10*/  ISETP.EQ.OR P1, PT, R5, RZ, !P1 ;  /* 0x000000ff0500720c */ /* 0x000fe40004f22670 */
[----:B------:R-:W-:Y:S02]  /*0a20*/  @P3 ISETP.NE.AND P5, PT, R2, R9, PT ;  /* 0x000000090200320c */ /* 0x000fe40003fa5270 */
[----:B------:R-:W-:Y:S02]  /*0a30*/  ISETP.LT.U32.AND P0, PT, R88, 0x4, !P0 ;  /* 0x000000045800780c */ /* 0x000fe40004701070 */
[----:B------:R-:W-:Y:S02]  /*0a40*/  ISETP.EQ.AND P1, PT, R10, RZ, P1 ;  /* 0x000000ff0a00720c */ /* 0x000fe40000f22270 */
[----:B------:R-:W-:Y:S02]  /*0a50*/  SEL R2, RZ, 0x1, !P0 ;  /* 0x00000001ff027807 */ /* 0x000fe40004000000 */
[----:B------:R-:W-:-:S02]  /*0a60*/  @P3 SEL R89, RZ, 0x1, P5 ;  /* 0x00000001ff593807 */ /* 0x000fc40002800000 */
[----:B------:R-:W-:Y:S01]  /*0a70*/  SEL R16, RZ, 0x1, !P1 ;  /* 0x00000001ff107807 */ /* 0x000fe20004800000 */
[----:B------:R0:W2:Y:S01]  /*0a80*/  @!UP1 SYNCS.EXCH.64 URZ, [UR8+0x158], UR4 ;  /* 0x00015804083f95b2 */ /* 0x0000a20008000100 */
[----:B------:R-:W-:Y:S01]  /*0a90*/  NOP ;  /* 0x0000000000007918 */ /* 0x000fe20000000000 */
[----:B------:R-:W-:Y:S02]  /*0aa0*/  LOP3.LUT R89, R89, R2, RZ, 0xc0, !PT ;  /* 0x0000000259597212 */ /* 0x000fe400078ec0ff */
[----:B------:R-:W-:Y:S01]  /*0ab0*/  SEL R16, R16, 0x2, P6 ;  /* 0x0000000210107807 */ /* 0x000fe20003000000 */
[----:B------:R0:W3:Y:S01]  /*0ac0*/  @!UP2 SYNCS.EXCH.64 URZ, [UR9+0x130], UR6 ;  /* 0x00013006093fa5b2 */ /* 0x0000e20008000100 */
[----:B------:R0:W0:Y:S01]  /*0ad0*/  @!UP3 SYNCS.EXCH.64 URZ, [UR9+0x138], UR6 ;  /* 0x00013806093fb5b2 */ /* 0x0000220008000100 */
[----:B------:R0:W0:Y:S01]  /*0ae0*/  @!UP4 SYNCS.EXCH.64 URZ, [UR9+0x140], UR6 ;  /* 0x00014006093fc5b2 */ /* 0x0000220008000100 */
[----:B------:R0:W0:Y:S01]  /*0af0*/  @!UP5 SYNCS.EXCH.64 URZ, [UR9+0x148], UR6 ;  /* 0x00014806093fd5b2 */ /* 0x0000220008000100 */
[----:B------:R-:W-:Y:S01]  /*0b00*/  NOP ;  /* 0x0000000000007918 */ /* 0x000fe20000000000 */
[----:B-1--4-:R-:W-:Y:S05]  /*0b10*/  @!P2 BRA `(.L_x_4) ;  /* 0x000000000008a947 */ /* 0x012fea0003800000 */
[----:B0-23--:R-:W-:Y:S01]  /*0b20*/  UCGABAR_ARV ;  /* 0x00000000000079c7 */ /* 0x00dfe20008000000 */
[----:B------:R-:W-:Y:S05]  /*0b30*/  BRA `(.L_x_5) ;  /* 0x0000000000047947 */ /* 0x000fea0003800000 */
.L_x_4:
[----:B0-23--:R-:W-:Y:S01]  /*0b40*/  NOP ;  /* 0x0000000000007918 */ /* 0x00dfe20000000000 */
.L_x_5:
[----:B------:R-:W-:Y:S01]  /*0b50*/  ULDC.64 UR4, c[0x0][0x598] ;  /* 0x0001660000047ab9 */ /* 0x000fe20000000a00 */
[----:B------:R-:W-:Y:S01]  /*0b60*/  ULDC.64 UR36, c[0x0][0x208] ;  /* 0x0000820000247ab9 */ /* 0x000fe20000000a00 */
[----:B------:R-:W-:-:S04]  /*0b70*/  ISETP.NE.U32.AND P0, PT, RZ, UR4, PT ;  /* 0x00000004ff007c0c */ /* 0x000fc8000bf05070 */
[----:B------:R-:W-:-:S13]  /*0b80*/  ISETP.NE.AND.EX P0, PT, RZ, UR5, PT, P0 ;  /* 0x00000005ff007c0c */ /* 0x000fda000bf05300 */
[----:B------:R-:W-:Y:S05]  /*0b90*/  @!P0 BRA `(.L_x_6) ;  /* 0x00000000001c8947 */ /* 0x000fea0003800000 */
[----:B------:R-:W0:Y:S02]  /*0ba0*/  LDC.64 R8, c[0x0][0x598] ;  /* 0x00016600ff087b82 */ /* 0x000e240000000a00 */
[----:B0-----:R-:W2:Y:S02]  /*0bb0*/  LDG.E.64 R8, desc[UR36][R8.64] ;  /* 0x0000002408087981 */ /* 0x001ea4000c1e1b00 */
[----:B--2---:R-:W-:-:S04]  /*0bc0*/  ISETP.NE.U32.AND P0, PT, R8, RZ, PT ;  /* 0x000000ff0800720c */ /* 0x004fc80003f05070 */
[----:B------:R-:W-:-:S13]  /*0bd0*/  ISETP.NE.AND.EX P0, PT, R9, RZ, PT, P0 ;  /* 0x000000ff0900720c */ /* 0x000fda0003f05300 */
[----:B------:R-:W-:Y:S05]  /*0be0*/  @!P0 BRA `(.L_x_6) ;  /* 0x0000000000088947 */ /* 0x000fea0003800000 */
[----:B------:R0:W5:Y:S01]  /*0bf0*/  LD.E R90, desc[UR36][R8.64] ;  /* 0x00000024085a7980 */ /* 0x000162000c101900 */
[----:B------:R-:W-:Y:S05]  /*0c00*/  BRA `(.L_x_7) ;  /* 0x0000000000247947 */ /* 0x000fea0003800000 */
.L_x_6:
[----:B------:R-:W-:Y:S02]  /*0c10*/  ULDC.64 UR4, c[0x0][0x588] ;  /* 0x0001620000047ab9 */ /* 0x000fe40000000a00 */
[----:B------:R-:W-:-:S04]  /*0c20*/  ISETP.NE.U32.AND P0, PT, RZ, UR4, PT ;  /* 0x00000004ff007c0c */ /* 0x000fc8000bf05070 */
[----:B------:R-:W-:-:S13]  /*0c30*/  ISETP.NE.AND.EX P0, PT, RZ, UR5, PT, P0 ;  /* 0x00000005ff007c0c */ /* 0x000fda000bf05300 */
[----:B------:R-:W-:Y:S05]  /*0c40*/  @!P0 BRA `(.L_x_8) ;  /* 0x00000000000c8947 */ /* 0x000fea0003800000 */
[----:B------:R-:W0:Y:S02]  /*0c50*/  LDC.64 R90, c[0x0][0x588] ;  /* 0x00016200ff5a7b82 */ /* 0x000e240000000a00 */
[----:B0-----:R1:W5:Y:S01]  /*0c60*/  LDG.E R90, desc[UR36][R90.64] ;  /* 0x000000245a5a7981 */ /* 0x001362000c1e1900 */
[----:B------:R-:W-:Y:S05]  /*0c70*/  BRA `(.L_x_7) ;  /* 0x0000000000087947 */ /* 0x000fea0003800000 */
.L_x_8:
[----:B------:R-:W-:Y:S02]  /*0c80*/  ULDC UR4, c[0x0][0x580] ;  /* 0x0001600000047ab9 */ /* 0x000fe40000000800 */
[----:B------:R-:W-:-:S07]  /*0c90*/  IMAD.U32 R90, RZ, RZ, UR4 ;  /* 0x00000004ff5a7e24 */ /* 0x000fce000f8e00ff */
.L_x_7:
[----:B------:R-:W-:Y:S02]  /*0ca0*/  ULDC.64 UR4, c[0x0][0x5a0] ;  /* 0x0001680000047ab9 */ /* 0x000fe40000000a00 */
[----:B------:R-:W-:-:S04]  /*0cb0*/  ISETP.NE.U32.AND P0, PT, RZ, UR4, PT ;  /* 0x00000004ff007c0c */ /* 0x000fc8000bf05070 */
[----:B------:R-:W-:-:S13]  /*0cc0*/  ISETP.NE.AND.EX P0, PT, RZ, UR5, PT, P0 ;  /* 0x00000005ff007c0c */ /* 0x000fda000bf05300 */
[----:B------:R-:W-:Y:S05]  /*0cd0*/  @!P0 BRA `(.L_x_9) ;  /* 0x00000000001c8947 */ /* 0x000fea0003800000 */
[----:B0-----:R-:W0:Y:S02]  /*0ce0*/  LDC.64 R8, c[0x0][0x5a0] ;  /* 0x00016800ff087b82 */ /* 0x001e240000000a00 */
[----:B0-----:R-:W2:Y:S02]  /*0cf0*/  LDG.E.64 R8, desc[UR36][R8.64] ;  /* 0x0000002408087981 */ /* 0x001ea4000c1e1b00 */
[----:B--2---:R-:W-:-:S04]  /*0d00*/  ISETP.NE.U32.AND P0, PT, R8, RZ, PT ;  /* 0x000000ff0800720c */ /* 0x004fc80003f05070 */
[----:B------:R-:W-:-:S13]  /*0d10*/  ISETP.NE.AND.EX P0, PT, R9, RZ, PT, P0 ;  /* 0x000000ff0900720c */ /* 0x000fda0003f05300 */
[----:B------:R-:W-:Y:S05]  /*0d20*/  @!P0 BRA `(.L_x_9) ;  /* 0x0000000000088947 */ /* 0x000fea0003800000 */
[----:B-1----:R0:W5:Y:S01]  /*0d30*/  LD.E R91, desc[UR36][R8.64] ;  /* 0x00000024085b7980 */ /* 0x002162000c101900 */
[----:B------:R-:W-:Y:S05]  /*0d40*/  BRA `(.L_x_10) ;  /* 0x0000000000247947 */ /* 0x000fea0003800000 */
.L_x_9:
[----:B------:R-:W-:Y:S02]  /*0d50*/  ULDC.64 UR4, c[0x0][0x590] ;  /* 0x0001640000047ab9 */ /* 0x000fe40000000a00 */
[----:B------:R-:W-:-:S04]  /*0d60*/  ISETP.NE.U32.AND P0, PT, RZ, UR4, PT ;  /* 0x00000004ff007c0c */ /* 0x000fc8000bf05070 */
[----:B------:R-:W-:-:S13]  /*0d70*/  ISETP.NE.AND.EX P0, PT, RZ, UR5, PT, P0 ;  /* 0x00000005ff007c0c */ /* 0x000fda000bf05300 */
[----:B------:R-:W-:Y:S05]  /*0d80*/  @!P0 BRA `(.L_x_11) ;  /* 0x00000000000c8947 */ /* 0x000fea0003800000 */
[----:B0-----:R-:W1:Y:S02]  /*0d90*/  LDC.64 R8, c[0x0][0x590] ;  /* 0x00016400ff087b82 */ /* 0x001e640000000a00 */
[----:B-1----:R1:W5:Y:S01]  /*0da0*/  LDG.E R91, desc[UR36][R8.64] ;  /* 0x00000024085b7981 */ /* 0x002362000c1e1900 */
[----:B------:R-:W-:Y:S05]  /*0db0*/  BRA `(.L_x_10) ;  /* 0x0000000000087947 */ /* 0x000fea0003800000 */
.L_x_11:
[----:B------:R-:W-:Y:S02]  /*0dc0*/  ULDC UR4, c[0x0][0x584] ;  /* 0x0001610000047ab9 */ /* 0x000fe40000000800 */
[----:B-1----:R-:W-:-:S07]  /*0dd0*/  IMAD.U32 R91, RZ, RZ, UR4 ;  /* 0x00000004ff5b7e24 */ /* 0x002fce000f8e00ff */
.L_x_10:
[----:B------:R-:W2:Y:S01]  /*0de0*/  LDC R2, c[0x0][0x65c] ;  /* 0x00019700ff027b82 */ /* 0x000ea20000000800 */
[----:B------:R-:W-:Y:S01]  /*0df0*/  ULDC UR6, c[0x0][0x28c] ;  /* 0x0000a30000067ab9 */ /* 0x000fe20000000800 */
[----:B------:R-:W-:Y:S01]  /*0e00*/  ISETP.NE.AND P0, PT, R10, 0x2, PT ;  /* 0x000000020a00780c */ /* 0x000fe20003f05270 */
[----:B------:R-:W-:Y:S01]  /*0e10*/  UIADD3 UR6, UR6, 0x3f, URZ ;  /* 0x0000003f06067890 */ /* 0x000fe2000fffe03f */
[----:B01----:R-:W-:Y:S01]  /*0e20*/  IMAD.U32 R8, RZ, RZ, UR12 ;  /* 0x0000000cff087e24 */ /* 0x003fe2000f8e00ff */
[----:B------:R-:W-:Y:S01]  /*0e30*/  UMOV UR38, URZ ;  /* 0x0000003f00267c82 */ /* 0x000fe20008000000 */
[----:B------:R-:W-:Y:S01]  /*0e40*/  IMAD.MOV.U32 R9, RZ, RZ, RZ ;  /* 0x000000ffff097224 */ /* 0x000fe200078e00ff */
[----:B------:R-:W-:Y:S01]  /*0e50*/  USHF.R.S32.HI UR7, URZ, 0x1f, UR6 ;  /* 0x0000001f3f077899 */ /* 0x000fe20008011406 */
[----:B------:R-:W-:Y:S01]  /*0e60*/  UMOV UR39, URZ ;  /* 0x0000003f00277c82 */ /* 0x000fe20008000000 */
[----:B------:R-:W-:Y:S02]  /*0e70*/  ULDC.64 UR8, c[0x0][0x650] ;  /* 0x0001940000087ab9 */ /* 0x000fe40000000a00 */
[----:B------:R-:W-:-:S04]  /*0e80*/  ULEA.HI UR7, UR7, UR6, URZ, 0x6 ;  /* 0x0000000607077291 */ /* 0x000fc8000f8f303f */
[----:B------:R-:W-:Y:S01]  /*0e90*/  USHF.R.S32.HI UR40, URZ, 0x6, UR7 ;  /* 0x000000063f287899 */ /* 0x000fe20008011407 */
[----:B--2---:R-:W-:-:S13]  /*0ea0*/  ISETP.NE.AND P1, PT, R2, 0x1, PT ;  /* 0x000000010200780c */ /* 0x004fda0003f25270 */
[----:B------:R-:W0:Y:S01]  /*0eb0*/  @P1 LDC R19, c[0x0][0x10] ;  /* 0x00000400ff131b82 */ /* 0x000e220000000800 */
[----:B------:R-:W-:Y:S02]  /*0ec0*/  @P1 IMAD.MOV.U32 R7, RZ, RZ, RZ ;  /* 0x000000ffff071224 */ /* 0x000fe400078e00ff */
[----:B------:R-:W-:-:S05]  /*0ed0*/  @P1 IMAD.MOV.U32 R17, RZ, RZ, RZ ;  /* 0x000000ffff111224 */ /* 0x000fca00078e00ff */
[----:B------:R-:W1:Y:S01]  /*0ee0*/  @!P1 LDC R11, c[0x0][0xc] ;  /* 0x00000300ff0b9b82 */ /* 0x000e620000000800 */
[----:B------:R-:W-:Y:S01]  /*0ef0*/  ULDC UR4, c[0x0][0xc] ;  /* 0x0000030000047ab9 */ /* 0x000fe20000000800 */
[----:B------:R-:W-:Y:S02]  /*0f00*/  ULDC UR5, c[0x0][0x10] ;  /* 0x0000040000057ab9 */ /* 0x000fe40000000800 */
[----:B------:R-:W-:-:S04]  /*0f10*/  UIMAD.WIDE.U32 UR4, UR4, UR5, URZ ;  /* 0x00000005040472a5 */ /* 0x000fc8000f8e003f */
[----:B------:R-:W2:Y:S01]  /*0f20*/  LDC R2, c[0x0][0x14] ;  /* 0x00000500ff027b82 */ /* 0x000ea20000000800 */
[----:B0-----:R-:W-:-:S04]  /*0f30*/  @P1 IMAD.WIDE.U32 R18, R19, UR12, R6 ;  /* 0x0000000c13121c25 */ /* 0x001fc8000f8e0006 */
[----:B------:R-:W-:Y:S02]  /*0f40*/  @P1 IMAD.IADD R17, R19, 0x1, R17 ;  /* 0x0000000113111824 */ /* 0x000fe400078e0211 */
[----:B-1----:R-:W-:-:S04]  /*0f50*/  @!P1 IMAD.WIDE.U32 R8, R6, R11, R8 ;  /* 0x0000000b06089225 */ /* 0x002fc800078e0008 */
[----:B------:R-:W-:Y:S02]  /*0f60*/  @!P1 IMAD.MOV.U32 R18, RZ, RZ, R8 ;  /* 0x000000ffff129224 */ /* 0x000fe400078e0008 */
[----:B------:R-:W-:Y:S02]  /*0f70*/  @!P1 IMAD.MOV.U32 R17, RZ, RZ, R9 ;  /* 0x000000ffff119224 */ /* 0x000fe400078e0009 */
[----:B--2---:R-:W-:-:S04]  /*0f80*/  IMAD.WIDE.U32 R12, R2, UR4, RZ ;  /* 0x00000004020c7c25 */ /* 0x004fc8000f8e00ff */
[----:B------:R-:W-:Y:S01]  /*0f90*/  IMAD R23, R2, UR5, RZ ;  /* 0x0000000502177c24 */ /* 0x000fe2000f8e02ff */
[----:B------:R0:W-:Y:S03]  /*0fa0*/  STL.64 [R1], R12 ;  /* 0x0000000c01007387 */ /* 0x0001e60000100a00 */
[----:B------:R-:W-:Y:S01]  /*0fb0*/  IMAD.IADD R23, R13, 0x1, R23 ;  /* 0x000000010d177824 */ /* 0x000fe200078e0217 */
[----:B------:R-:W-:Y:S06]  /*0fc0*/  @P0 BRA `(.L_x_12) ;  /* 0x0000000000200947 */ /* 0x000fec0003800000 */
[----:B------:R-:W-:Y:S01]  /*0fd0*/  UISETP.GE.U32.AND UP0, UPT, UR40, 0x12, UPT ;  /* 0x000000122800788c */ /* 0x000fe2000bf06070 */
[----:B------:R-:W-:Y:S01]  /*0fe0*/  IADD3 R18, P0, R18, R12, RZ ;  /* 0x0000000c12127210 */ /* 0x000fe20007f1e0ff */
[----:B------:R-:W-:Y:S01]  /*0ff0*/  UIMAD.WIDE.U32 UR4, UR40, 0x38e38e39, URZ ;  /* 0x38e38e39280478a5 */ /* 0x000fe2000f8e003f */
[----:B------:R-:W-:-:S03]  /*1000*/  UMOV UR39, URZ ;  /* 0x0000003f00277c82 */ /* 0x000fc60008000000 */
[----:B------:R-:W-:Y:S01]  /*1010*/  USHF.R.U32.HI UR4, URZ, 0x2, UR5 ;  /* 0x000000023f047899 */ /* 0x000fe20008011605 */
[----:B------:R-:W-:-:S03]  /*1020*/  IMAD.X R17, R23, 0x1, R17, P0 ;  /* 0x0000000117117824 */ /* 0x000fc600000e0611 */
[----:B------:R-:W-:Y:S02]  /*1030*/  UIMAD UR38, UR4, -0x12, UR40 ;  /* 0xffffffee042678a4 */ /* 0x000fe4000f8e0228 */
[----:B------:R-:W-:-:S12]  /*1040*/  @UP0 ULOP3.LUT UR39, UR4, 0x1, URZ, 0xc0, !UPT ;  /* 0x0000000104270892 */ /* 0x000fd8000f8ec03f */
.L_x_12:
[----:B------:R-:W-:Y:S01]  /*1050*/  ISETP.GE.U32.AND P0, PT, R18, UR8, PT ;  /* 0x0000000812007c0c */ /* 0x000fe2000bf06070 */
[----:B------:R-:W-:Y:S01]  /*1060*/  IMAD.MOV.U32 R19, RZ, RZ, -0x1 ;  /* 0xffffffffff137424 */ /* 0x000fe200078e00ff */
[----:B------:R-:W-:Y:S01]  /*1070*/  PRMT R8, RZ, 0x7610, R8 ;  /* 0x00007610ff087816 */ /* 0x000fe20000000008 */
[----:B------:R-:W-:Y:S01]  /*1080*/  IMAD.MOV.U32 R22, RZ, RZ, -0x1 ;  /* 0xffffffffff167424 */ /* 0x000fe200078e00ff */
[----:B------:R-:W-:Y:S01]  /*1090*/  ISETP.GE.U32.AND.EX P0, PT, R17, UR9, PT, P0 ;  /* 0x0000000911007c0c */ /* 0x000fe2000bf06100 */
[----:B------:R-:W-:-:S12]  /*10a0*/  IMAD.MOV.U32 R2, RZ, RZ, -0x1 ;  /* 0xffffffffff027424 */ /* 0x000fd800078e00ff */
[----:B------:R-:W-:Y:S05]  /*10b0*/  @P0 BRA `(.L_x_13) ;  /* 0x00000004002c0947 */ /* 0x000fea0003800000 */
[----:B------:R-:W1:Y:S01]  /*10c0*/  LDC.64 R26, c[0x0][0x628] ;  /* 0x00018a00ff1a7b82 */ /* 0x000e620000000a00 */
[----:B------:R-:W-:Y:S02]  /*10d0*/  IMAD.MOV.U32 R8, RZ, RZ, R18 ;  /* 0x000000ffff087224 */ /* 0x000fe400078e0012 */
[----:B------:R-:W-:-:S05]  /*10e0*/  IMAD.MOV.U32 R9, RZ, RZ, R17 ;  /* 0x000000ffff097224 */ /* 0x000fca00078e0011 */
[----:B------:R-:W2:Y:S08]  /*10f0*/  LDC R2, c[0x0][0x630] ;  /* 0x00018c00ff027b82 */ /* 0x000eb00000000800 */
[----:B------:R-:W3:Y:S01]  /*1100*/  LDC.64 R28, c[0x0][0x620] ;  /* 0x00018800ff1c7b82 */ /* 0x000ee20000000a00 */
[----:B-1----:R-:W-:-:S04]  /*1110*/  ISETP.NE.U32.AND P0, PT, R26, RZ, PT ;  /* 0x000000ff1a00720c */ /* 0x002fc80003f05070 */
[----:B------:R-:W-:-:S13]  /*1120*/  ISETP.NE.AND.EX P0, PT, R27, RZ, PT, P0 ;  /* 0x000000ff1b00720c */ /* 0x000fda0003f05300 */
[----:B--23--:R-:W-:Y:S05]  /*1130*/  @!P0 BRA `(.L_x_14) ;  /* 0x0000000000288947 */ /* 0x00cfea0003800000 */
[----:B0-----:R-:W0:Y:S02]  /*1140*/  LDC R13, c[0x0][0x634] ;  /* 0x00018d00ff0d7b82 */ /* 0x001e240000000800 */
[----:B0-----:R-:W-:-:S05]  /*1150*/  IADD3 R13, P0, R18, R13, RZ ;  /* 0x0000000d120d7210 */ /* 0x001fca0007f1e0ff */
[----:B------:R-:W-:-:S04]  /*1160*/  IMAD.X R15, RZ, RZ, R17, P0 ;  /* 0x000000ffff0f7224 */ /* 0x000fc800000e0611 */
[----:B------:R-:W-:-:S04]  /*1170*/  IMAD.WIDE.U32 R8, R15, R26, RZ ;  /* 0x0000001a0f087225 */ /* 0x000fc800078e00ff */
[----:B------:R-:W-:-:S04]  /*1180*/  IMAD.WIDE.U32 R10, P0, R13, R27, R8 ;  /* 0x0000001b0d0a7225 */ /* 0x000fc80007800008 */
[----:B------:R-:W-:-:S04]  /*1190*/  IMAD.WIDE.U32 R8, R13, R26, RZ ;  /* 0x0000001a0d087225 */ /* 0x000fc800078e00ff */
[----:B------:R-:W-:Y:S01]  /*11a0*/  IMAD.X R13, RZ, RZ, RZ, P0 ;  /* 0x000000ffff0d7224 */ /* 0x000fe200000e06ff */
[----:B------:R-:W-:Y:S01]  /*11b0*/  IADD3 RZ, P0, R9, R10, RZ ;  /* 0x0000000a09ff7210 */ /* 0x000fe20007f1e0ff */
[----:B------:R-:W-:-:S04]  /*11c0*/  IMAD.MOV.U32 R12, RZ, RZ, R11 ;  /* 0x000000ffff0c7224 */ /* 0x000fc800078e000b */
[----:B------:R-:W-:-:S08]  /*11d0*/  IMAD.WIDE.U32.X R8, R15, R27, R12, P0 ;  /* 0x0000001b0f087225 */ /* 0x000fd000000e040c */
.L_x_14:
[----:B------:R-:W1:Y:S01]  /*11e0*/  LDC.64 R32, c[0x0][0x640] ;  /* 0x00019000ff207b82 */ /* 0x000e620000000a00 */
[-C--:B------:R-:W-:Y:S01]  /*11f0*/  SHF.R.U64 R30, R8, R2.reuse, R9 ;  /* 0x00000002081e7219 */ /* 0x080fe20000001209 */
[----:B------:R-:W-:Y:S01]  /*1200*/  IMAD.MOV.U32 R19, RZ, RZ, R17 ;  /* 0x000000ffff137224 */ /* 0x000fe200078e0011 */
[----:B------:R-:W-:Y:S01]  /*1210*/  SHF.R.U32.HI R2, RZ, R2, R9 ;  /* 0x00000002ff027219 */ /* 0x000fe20000011609 */
[----:B------:R-:W-:Y:S01]  /*1220*/  IMAD.MOV.U32 R26, RZ, RZ, 0x1 ;  /* 0x00000001ff1a7424 */ /* 0x000fe200078e00ff */
[----:B------:R-:W-:-:S03]  /*1230*/  IADD3 R11, P0, RZ, -R30, RZ ;  /* 0x8000001eff0b7210 */ /* 0x000fc60007f1e0ff */
[----:B------:R-:W2:Y:S02]  /*1240*/  LDC R10, c[0x0][0x618] ;  /* 0x00018600ff0a7b82 */ /* 0x000ea40000000800 */
[----:B------:R-:W-:-:S04]  /*1250*/  IMAD.X R9, RZ, RZ, ~R2, P0 ;  /* 0x000000ffff097224 */ /* 0x000fc800000e0e02 */
[-C--:B------:R-:W-:Y:S02]  /*1260*/  IMAD R2, R9, R28.reuse, RZ ;  /* 0x0000001c09027224 */ /* 0x080fe400078e02ff */
[----:B0-----:R-:W0:Y:S01]  /*1270*/  LDC R13, c[0x0][0x608] ;  /* 0x00018200ff0d7b82 */ /* 0x001e220000000800 */
[----:B------:R-:W-:-:S04]  /*1280*/  IMAD.WIDE.U32 R8, R11, R28, R18 ;  /* 0x0000001c0b087225 */ /* 0x000fc800078e0012 */
[----:B------:R-:W-:Y:S02]  /*1290*/  IMAD R11, R11, R29, R2 ;  /* 0x0000001d0b0b7224 */ /* 0x000fe400078e0202 */
[----:B------:R-:W-:Y:S01]  /*12a0*/  IMAD.MOV.U32 R2, RZ, RZ, -0x1 ;  /* 0xffffffffff027424 */ /* 0x000fe200078e00ff */
[----:B------:R-:W3:Y:S01]  /*12b0*/  LDC R31, c[0x0][0x658] ;  /* 0x00019600ff1f7b82 */ /* 0x000ee20000000800 */
[----:B------:R-:W-:Y:S01]  /*12c0*/  IMAD.IADD R9, R9, 0x1, R11 ;  /* 0x0000000109097824 */ /* 0x000fe200078e020b */
[----:B-1----:R-:W-:-:S04]  /*12d0*/  ISETP.NE.U32.AND P0, PT, R32, RZ, PT ;  /* 0x000000ff2000720c */ /* 0x002fc80003f05070 */
[----:B------:R-:W-:Y:S02]  /*12e0*/  ISETP.NE.AND.EX P0, PT, R33, RZ, PT, P0 ;  /* 0x000000ff2100720c */ /* 0x000fe40003f05300 */
[----:B------:R-:W1:Y:S01]  /*12f0*/  LDC R29, c[0x0][0x600] ;  /* 0x00018000ff1d7b82 */ /* 0x000e620000000800 */
[-CC-:B--2---:R-:W-:Y:S02]  /*1300*/  SHF.R.U64 R27, R8, R10.reuse, R9.reuse ;  /* 0x0000000a081b7219 */ /* 0x184fe40000001209 */
[----:B------:R-:W-:-:S05]  /*1310*/  SHF.R.U32.HI R8, RZ, R10, R9 ;  /* 0x0000000aff087219 */ /* 0x000fca0000011609 */
[----:B------:R-:W2:Y:S01]  /*1320*/  LDC R22, c[0x0][0x648] ;  /* 0x00019200ff167b82 */ /* 0x000ea20000000800 */
[-CC-:B0-----:R-:W-:Y:S02]  /*1330*/  SHF.R.U64 R34, R27, R13.reuse, R8.reuse ;  /* 0x0000000d1b227219 */ /* 0x181fe40000001208 */
[----:B------:R-:W-:-:S05]  /*1340*/  SHF.R.U32.HI R8, RZ, R13, R8 ;  /* 0x0000000dff087219 */ /* 0x000fca0000011608 */
[----:B------:R-:W0:Y:S01]  /*1350*/  LDC R24, c[0x0][0x638] ;  /* 0x00018e00ff187b82 */ /* 0x000e220000000800 */
[-CC-:B---3--:R-:W-:Y:S02]  /*1360*/  SHF.R.U64 R36, R34, R31.reuse, R8.reuse ;  /* 0x0000001f22247219 */ /* 0x188fe40000001208 */
[-C--:B------:R-:W-:Y:S02]  /*1370*/  SHF.L.U32 R2, R2, R31.reuse, RZ ;  /* 0x0000001f02027219 */ /* 0x080fe400000006ff */
[----:B------:R-:W-:Y:S01]  /*1380*/  SHF.R.U32.HI R9, RZ, R31, R8 ;  /* 0x0000001fff097219 */ /* 0x000fe20000011608 */
[----:B------:R-:W-:Y:S01]  /*1390*/  IMAD.MOV.U32 R8, RZ, RZ, R36 ;  /* 0x000000ffff087224 */ /* 0x000fe200078e0024 */
[----:B------:R-:W-:Y:S01]  /*13a0*/  LOP3.LUT R15, RZ, R2, RZ, 0x33, !PT ;  /* 0x00000002ff0f7212 */ /* 0x000fe200078e33ff */
[----:B------:R-:W3:Y:S01]  /*13b0*/  LDC R28, c[0x0][0x610] ;  /* 0x00018400ff1c7b82 */ /* 0x000ee20000000800 */
[----:B------:R-:W-:Y:S05]  /*13c0*/  @!P0 BRA `(.L_x_15) ;  /* 0x0000000000288947 */ /* 0x000fea0003800000 */
[----:B------:R-:W4:Y:S02]  /*13d0*/  LDC R13, c[0x0][0x64c] ;  /* 0x00019300ff0d7b82 */ /* 0x000f240000000800 */
[----:B----4-:R-:W-:-:S05]  /*13e0*/  IADD3 R13, P0, R36, R13, RZ ;  /* 0x0000000d240d7210 */ /* 0x010fca0007f1e0ff */
        /* <DEDUP_REMOVED lines=8> */
.L_x_15:
[----:B--2---:R-:W-:Y:S01]  /*1470*/  SHF.R.U64 R7, R8, R22, R9 ;  /* 0x0000001608077219 */ /* 0x004fe20000001209 */
[----:B-1----:R-:W-:Y:S01]  /*1480*/  VIADD R8, R29, 0xffffffff ;  /* 0xffffffff1d087836 */ /* 0x002fe20000000000 */
[----:B------:R-:W-:Y:S01]  /*1490*/  SHF.L.U32 R2, R26, R31, RZ ;  /* 0x0000001f1a027219 */ /* 0x000fe200000006ff */
[----:B------:R-:W-:Y:S01]  /*14a0*/  @P1 IMAD R21, R25, R20, R6 ;  /* 0x0000001419151224 */ /* 0x000fe200078e0206 */
[----:B------:R-:W-:Y:S01]  /*14b0*/  LOP3.LUT R15, R34, R15, RZ, 0xc0, !PT ;  /* 0x0000000f220f7212 */ /* 0x000fe200078ec0ff */
[----:B------:R-:W-:Y:S01]  /*14c0*/  IMAD.MOV R9, RZ, RZ, -R7 ;  /* 0x000000ffff097224 */ /* 0x000fe200078e0a07 */
[----:B------:R-:W-:-:S03]  /*14d0*/  LOP3.LUT R8, R27, R8, RZ, 0xc0, !PT ;  /* 0x000000081b087212 */ /* 0x000fc600078ec0ff */
[----:B------:R-:W-:Y:S02]  /*14e0*/  IMAD R6, R2, R7, R15 ;  /* 0x0000000702067224 */ /* 0x000fe400078e020f */
[----:B0-----:R-:W-:Y:S02]  /*14f0*/  IMAD R2, R9, R24, R36 ;  /* 0x0000001809027224 */ /* 0x001fe400078e0224 */
[----:B---3--:R-:W-:Y:S02]  /*1500*/  IMAD R19, R6, R28, R21 ;  /* 0x0000001c06137224 */ /* 0x008fe400078e0215 */
[----:B------:R-:W-:Y:S02]  /*1510*/  IMAD R2, R2, R29, R8 ;  /* 0x0000001d02027224 */ /* 0x000fe400078e0208 */
[----:B------:R-:W-:-:S03]  /*1520*/  IMAD.MOV.U32 R6, RZ, RZ, 0x1 ;  /* 0x00000001ff067424 */ /* 0x000fc600078e00ff */
[----:B------:R-:W-:Y:S02]  /*1530*/  SEL R22, R2, R19, !P1 ;  /* 0x0000001302167207 */ /* 0x000fe40004800000 */
[----:B------:R-:W-:Y:S01]  /*1540*/  SEL R19, R19, R2, !P1 ;  /* 0x0000000213137207 */ /* 0x000fe20004800000 */
[----:B------:R-:W-:Y:S01]  /*1550*/  IMAD.MOV.U32 R2, RZ, RZ, R30 ;  /* 0x000000ffff027224 */ /* 0x000fe200078e001e */
[----:B------:R-:W-:-:S07]  /*1560*/  PRMT R8, R6, 0x7610, R8 ;  /* 0x0000761006087816 */ /* 0x000fce0000000008 */
.L_x_13:
[----:B------:R-:W-:Y:S05]  /*1570*/  @!P2 BRA `(.L_x_16) ;  /* 0x00000000000ca947 */ /* 0x000fea0003800000 */
[----:B------:R-:W-:Y:S01]  /*1580*/  UCGABAR_WAIT ;  /* 0x0000000000007dc7 */ /* 0x000fe20008000000 */
[----:B------:R-:W-:Y:S01]  /*1590*/  CCTL.IVALL ;  /* 0x00000000ff00798f */ /* 0x000fe20002000000 */
[----:B------:R-:W-:Y:S05]  /*15a0*/  BRA `(.L_x_17) ;  /* 0x0000000000047947 */ /* 0x000fea0003800000 */
.L_x_16:
[----:B------:R-:W-:Y:S06]  /*15b0*/  BAR.SYNC.DEFER_BLOCKING 0x0 ;  /* 0x0000000000007b1d */ /* 0x000fec0000010000 */
.L_x_17:
[----:B------:R-:W-:Y:S05]  /*15c0*/  @!P4 BRA `(.L_x_18) ;  /* 0x0000004400a0c947 */ /* 0x000fea0003800000 */
[----:B------:R-:W-:-:S13]  /*15d0*/  ISETP.GT.U32.AND P0, PT, R35, 0x1, PT ;  /* 0x000000012300780c */ /* 0x000fda0003f04070 */
[----:B------:R-:W-:Y:S05]  /*15e0*/  @P0 EXIT ;  /* 0x000000000000094d */ /* 0x000fea0003800000 */
.L_x_19:
[----:B------:R-:W-:-:S08]  /*15f0*/  NOP ;  /* 0x0000000000007918 */ /* 0x000fd00000000000 */
[----:B------:R-:W1:Y:S02]  /*1600*/  USETMAXREG.TRY_ALLOC.CTAPOOL UP0, 0xe8 ;  /* 0x000000e8000079c8 */ /* 0x000e640008000600 */
[----:B-1----:R-:W-:-:S13]  /*1610*/  PLOP3.LUT P0, PT, PT, PT, UP0, 0x80, 0x0 ;  /* 0x000000000000781c */ /* 0x002fda0003f0f008 */
[----:B------:R-:W-:Y:S05]  /*1620*/  @!P0 BRA `(.L_x_19) ;  /* 0xfffffffc00f08947 */ /* 0x000fea000383ffff */
[----:B------:R-:W-:-:S13]  /*1630*/  LOP3.LUT P0, RZ, R8, 0xff, RZ, 0xc0, !PT ;  /* 0x000000ff08ff7812 */ /* 0x000fda000780c0ff */
[----:B------:R-:W-:Y:S05]  /*1640*/  @!P0 EXIT ;  /* 0x000000000000894d */ /* 0x000fea0003800000 */
[----:B------:R-:W1:Y:S01]  /*1650*/  S2UR UR4, SR_CgaCtaId ;  /* 0x00000000000479c3 */ /* 0x000e620000008800 */
[----:B------:R-:W-:Y:S01]  /*1660*/  VIADD R14, R14, 0xffffffff ;  /* 0xffffffff0e0e7836 */ /* 0x000fe20000000000 */
[CC--:B------:R-:W-:Y:S01]  /*1670*/  LEA.HI R4, R0.reuse, R3.reuse, RZ, 0x2 ;  /* 0x0000000300047211 */ /* 0x0c0fe200078f10ff */
[----:B------:R-:W-:Y:S01]  /*1680*/  UMOV UR41, 0x400 ;  /* 0x0000040000297882 */ /* 0x000fe20000000000 */
[----:B------:R-:W-:Y:S01]  /*1690*/  LEA.HI R0, R0, R3, RZ, 0x5 ;  /* 0x0000000300007211 */ /* 0x000fe200078f28ff */
[----:B------:R-:W-:Y:S01]  /*16a0*/  UISETP.LT.AND UP0, UPT, UR40, 0x1, UPT ;  /* 0x000000012800788c */ /* 0x000fe2000bf01270 */
[----:B------:R-:W-:Y:S01]  /*16b0*/  R2UR UR42, R14 ;  /* 0x000000000e2a72ca */ /* 0x000fe200000e0000 */
[----:B------:R-:W-:Y:S01]  /*16c0*/  ULDC UR6, c[0x0][0x284] ;  /* 0x0000a10000067ab9 */ /* 0x000fe20000000800 */
[--C-:B------:R-:W-:Y:S01]  /*16d0*/  SHF.R.S32.HI R92, RZ, 0x2, R4.reuse ;  /* 0x00000002ff5c7819 */ /* 0x100fe20000011404 */
[----:B------:R-:W-:Y:S01]  /*16e0*/  USEL UR43, UR40, 0x1, UP0 ;  /* 0x00000001282b7887 */ /* 0x000fe20008000000 */
[----:B------:R-:W-:Y:S01]  /*16f0*/  SHF.R.S32.HI R5, RZ, 0x1f, R4 ;  /* 0x0000001fff057819 */ /* 0x000fe20000011404 */
[----:B------:R-:W-:Y:S01]  /*1700*/  USHF.L.U32 UR46, UR40, 0x1, URZ ;  /* 0x00000001282e7899 */ /* 0x000fe2000800063f */
[----:B------:R-:W-:Y:S01]  /*1710*/  LOP3.LUT R94, R4, 0xfffffffc, RZ, 0xc0, !PT ;  /* 0xfffffffc045e7812 */ /* 0x000fe200078ec0ff */
[----:B------:R-:W-:Y:S01]  /*1720*/  UIADD3 UR43, -UR43, UR40, URZ ;  /* 0x000000282b2b7290 */ /* 0x000fe2000fffe13f */
[----:B------:R-:W-:-:S02]  /*1730*/  LEA.HI R5, R5, R92, RZ, 0x3 ;  /* 0x0000005c05057211 */ /* 0x000fc400078f18ff */
[----:B------:R-:W-:Y:S01]  /*1740*/  ISETP.NE.AND P0, PT, R14, RZ, PT ;  /* 0x000000ff0e00720c */ /* 0x000fe20003f05270 */
[----:B------:R-:W-:Y:S01]  /*1750*/  IMAD.IADD R94, R3, 0x1, -R94 ;  /* 0x00000001035e7824 */ /* 0x000fe200078e0a5e */
[----:B------:R-:W-:Y:S01]  /*1760*/  LOP3.LUT R5, R5, 0xfffffff8, RZ, 0xc0, !PT ;  /* 0xfffffff805057812 */ /* 0x000fe200078ec0ff */
[----:B------:R-:W-:Y:S01]  /*1770*/  USHF.L.U32 UR42, UR42, 0x3, URZ ;  /* 0x000000032a2a7899 */ /* 0x000fe2000800063f */
[----:B------:R-:W-:-:S03]  /*1780*/  SEL R101, RZ, 0x1, P0 ;  /* 0x00000001ff657807 */ /* 0x000fc60000000000 */
[----:B------:R-:W-:Y:S01]  /*1790*/  IMAD.IADD R92, R92, 0x1, -R5 ;  /* 0x000000015c5c7824 */ /* 0x000fe200078e0a05 */
[----:B-1----:R-:W-:Y:S01]  /*17a0*/  ULEA UR41, UR4, UR41, 0x18 ;  /* 0x0000002904297291 */ /* 0x002fe2000f8ec03f */
[----:B------:R-:W-:Y:S01]  /*17b0*/  SHF.R.S32.HI R5, RZ, 0x5, R0 ;  /* 0x00000005ff057819 */ /* 0x000fe20000011400 */
[----:B------:R-:W-:Y:S02]  /*17c0*/  IMAD.U32 R96, RZ, RZ, UR42 ;  /* 0x0000002aff607e24 */ /* 0x000fe4000f8e00ff */
[----:B------:R-:W-:Y:S01]  /*17d0*/  UIADD3 UR47, UR41, 0x130, URZ ;  /* 0x00000130292f7890 */ /* 0x000fe2000fffe03f */
[--C-:B------:R-:W-:Y:S01]  /*17e0*/  SHF.R.S32.HI R93, RZ, 0x1f, R92.reuse ;  /* 0x0000001fff5d7819 */ /* 0x100fe2000001145c */
[----:B------:R-:W-:Y:S01]  /*17f0*/  UIADD3 UR4, UR41, 0x200, URZ ;  /* 0x0000020029047890 */ /* 0x000fe2000fffe03f */
[C-C-:B------:R-:W-:Y:S01]  /*1800*/  IMAD R99, R5.reuse, -0x10, -R92.reuse ;  /* 0xfffffff005637824 */ /* 0x140fe200078e0a5c */
[----:B------:R-:W-:Y:S01]  /*1810*/  UIADD3 UR5, UR41, 0x12200, URZ ;  /* 0x0001220029057890 */ /* 0x000fe2000fffe03f */
[C---:B------:R-:W-:Y:S01]  /*1820*/  LOP3.LUT R98, R96.reuse, 0x8, RZ, 0xc0, !PT ;  /* 0x0000000860627812 */ /* 0x040fe200078ec0ff */
[----:B------:R-:W-:Y:S01]  /*1830*/  USHF.R.U32.HI UR4, URZ, 0x4, UR4 ;  /* 0x000000043f047899 */ /* 0x000fe20008011604 */
[----:B------:R-:W-:Y:S01]  /*1840*/  IMAD.U32 R95, RZ, RZ, UR47 ;  /* 0x0000002fff5f7e24 */ /* 0x000fe2000f8e00ff */
[----:B------:R-:W-:Y:S01]  /*1850*/  USHF.R.U32.HI UR5, URZ, 0x4, UR5 ;  /* 0x000000043f057899 */ /* 0x000fe20008011605 */
[----:B------:R-:W-:Y:S01]  /*1860*/  IMAD.WIDE R92, R5, 0x10, R92 ;  /* 0x00000010055c7825 */ /* 0x000fe200078e025c */
[----:B------:R-:W-:Y:S01]  /*1870*/  ULOP3.LUT UR4, UR4, 0x3fff, URZ, 0xc0, !UPT ;  /* 0x00003fff04047892 */ /* 0x000fe2000f8ec03f */
[----:B------:R-:W-:Y:S01]  /*1880*/  LOP3.LUT R96, R96, 0x8, RZ, 0xc, !PT ;  /* 0x0000000860607812 */ /* 0x000fe200078e0cff */
[----:B------:R-:W-:Y:S01]  /*1890*/  ULOP3.LUT UR5, UR5, 0x3fff, URZ, 0xc0, !UPT ;  /* 0x00003fff05057892 */ /* 0x000fe2000f8ec03f */
[----:B------:R-:W-:Y:S01]  /*18a0*/  VIADD R97, R95, UR42 ;  /* 0x0000002a5f617c36 */ /* 0x000fe20008000000 */
[----:B------:R-:W-:Y:S01]  /*18b0*/  LOP3.LUT R98, R98, 0x18, RZ, 0x3c, !PT ;  /* 0x0000001862627812 */ /* 0x000fe200078e3cff */
[----:B------:R-:W-:Y:S01]  /*18c0*/  VIADD R99, R99, UR6 ;  /* 0x0000000663637c36 */ /* 0x000fe20008000000 */
[----:B------:R-:W-:-:S02]  /*18d0*/  ULOP3.LUT UR44, UR4, 0x10000, URZ, 0xfc, !UPT ;  /* 0x00010000042c7892 */ /* 0x000fc4000f8efc3f */
[----:B------:R-:W-:-:S12]  /*18e0*/  ULOP3.LUT UR45, UR5, 0x10000, URZ, 0xfc, !UPT ;  /* 0x00010000052d7892 */ /* 0x000fd8000f8efc3f */
.L_x_171:
[----:B------:R-:W-:Y:S01]  /*18f0*/  SHF.L.U32 R0, R101, 0x1f, RZ ;  /* 0x0000001f65007819 */ /* 0x000fe200000006ff */
[----:B------:R-:W-:Y:S02]  /*1900*/  ULDC UR4, c[0x0][0x28c] ;  /* 0x0000a30000047ab9 */ /* 0x000fe40000000800 */
[----:B------:R-:W-:Y:S01]  /*1910*/  ISETP.LT.AND P1, PT, RZ, UR4, PT ;  /* 0x00000004ff007c0c */ /* 0x000fe2000bf21270 */
[----:B-1----:R-:W1:Y:S02]  /*1920*/  SYNCS.PHASECHK.TRANS64.TRYWAIT P0, [R95+UR42], R0 ;  /* 0x000000005f0075a7 */ /* 0x002e64000800016a */
[----:B-1-34-:R-:W-:Y:S10]  /*1930*/  @!P0 BRA `(.L_x_20) ;  /* 0x0000005c000c8947 */ /* 0x01aff40003800000 */
.L_x_207:
[----:B------:R-:W-:Y:S05]  /*1940*/  @P1 BRA `(.L_x_21) ;  /* 0x0000000000401947 */ /* 0x000fea0003800000 */
[----:B-1----:R-:W-:Y:S01]  /*1950*/  MOV R0, 0x0 ;  /* 0x0000000000007802 */ /* 0x002fe20000000f00 */
[----:B------:R-:W-:Y:S01]  /*1960*/  ULDC.64 UR4, c[0x4][0x68] ;  /* 0x01001a0000047ab9 */ /* 0x000fe20000000a00 */
[----:B------:R-:W-:Y:S01]  /*1970*/  ULDC.64 UR6, c[0x4][0x8] ;  /* 0x0100020000067ab9 */ /* 0x000fe20000000a00 */
[----:B------:R-:W-:Y:S01]  /*1980*/  IMAD.U32 R4, RZ, RZ, UR4 ;  /* 0x00000004ff047e24 */ /* 0x000fe2000f8e00ff */
[----:B------:R1:W2:Y:S01]  /*1990*/  LDC.64 R14, c[0x4][R0] ;  /* 0x01000000000e7b82 */ /* 0x0002a20000000a00 */
[----:B------:R-:W-:Y:S01]  /*19a0*/  IMAD.U32 R5, RZ, RZ, UR5 ;  /* 0x00000005ff057e24 */ /* 0x000fe2000f8e00ff */
[----:B------:R-:W-:Y:S01]  /*19b0*/  ULDC.64 UR4, c[0x4][0x70] ;  /* 0x01001c0000047ab9 */ /* 0x000fe20000000a00 */
[----:B------:R-:W-:Y:S02]  /*19c0*/  IMAD.U32 R10, RZ, RZ, UR6 ;  /* 0x00000006ff0a7e24 */ /* 0x000fe4000f8e00ff */
[----:B------:R-:W-:Y:S02]  /*19d0*/  IMAD.U32 R6, RZ, RZ, UR4 ;  /* 0x00000004ff067e24 */ /* 0x000fe4000f8e00ff */
[----:B------:R-:W-:-:S02]  /*19e0*/  IMAD.U32 R7, RZ, RZ, UR5 ;  /* 0x00000005ff077e24 */ /* 0x000fc4000f8e00ff */
[----:B------:R-:W-:Y:S02]  /*19f0*/  IMAD.U32 R11, RZ, RZ, UR7 ;  /* 0x00000007ff0b7e24 */ /* 0x000fe4000f8e00ff */
[----:B------:R-:W-:Y:S02]  /*1a00*/  IMAD.MOV.U32 R8, RZ, RZ, 0x1e1 ;  /* 0x000001e1ff087424 */ /* 0x000fe400078e00ff */
[----:B0-----:R-:W-:Y:S02]  /*1a10*/  IMAD.MOV.U32 R12, RZ, RZ, 0x1 ;  /* 0x00000001ff0c7424 */ /* 0x001fe400078e00ff */
[----:B-1----:R-:W-:-:S07]  /*1a20*/  IMAD.MOV.U32 R13, RZ, RZ, RZ ;  /* 0x000000ffff0d7224 */ /* 0x002fce00078e00ff */
[----:B------:R-:W-:-:S07]  /*1a30*/  LEPC R20, `(.L_x_21) ;  /* 0x000000001014794e */ /* 0x000fce0000000000 */
[----:B--2--5:R-:W-:Y:S05]  /*1a40*/  CALL.ABS.NOINC R14 ;  /* 0x000000000e007343 */ /* 0x024fea0003c00000 */
.L_x_21:
[----:B-1----:R-:W-:-:S04]  /*1a50*/  LOP3.LUT R0, R16, 0x1, RZ, 0xfc, !PT ;  /* 0x0000000110007812 */ /* 0x002fc800078efcff */
[----:B------:R-:W-:-:S13]  /*1a60*/  ISETP.NE.AND P0, PT, R0, 0x3, PT ;  /* 0x000000030000780c */ /* 0x000fda0003f05270 */
[----:B------:R-:W-:Y:S05]  /*1a70*/  @!P0 BRA `(.L_x_22) ;  /* 0x0000000000048947 */ /* 0x000fea0003800000 */
[----:B------:R-:W-:Y:S01]  /*1a80*/  BPT.TRAP 0x1 ;  /* 0x000000040000795c */ /* 0x000fe20000300000 */
.L_x_22:
[----:B------:R-:W-:Y:S02]  /*1a90*/  IMAD.U32 R3, RZ, RZ, UR38 ;  /* 0x00000026ff037e24 */ /* 0x000fe4000f8e00ff */
[----:B------:R-:W-:-:S03]  /*1aa0*/  IMAD.U32 R0, RZ, RZ, UR39 ;  /* 0x00000027ff007e24 */ /* 0x000fc6000f8e00ff */
[----:B------:R-:W-:Y:S02]  /*1ab0*/  LEA R3, R3, UR41, 0x3 ;  /* 0x0000002903037c11 */ /* 0x000fe4000f8e18ff */
[----:B------:R-:W-:-:S04]  /*1ac0*/  SHF.L.U32 R0, R0, 0x1f, RZ ;  /* 0x0000001f00007819 */ /* 0x000fc800000006ff */
[----:B------:R1:W2:Y:S01]  /*1ad0*/  SYNCS.PHASECHK.TRANS64.TRYWAIT P1, [R3+URZ], R0 ;  /* 0x00000000030075a7 */ /* 0x0002a2000802017f */
[----:B------:R-:W-:Y:S05]  /*1ae0*/  @!P0 BRA `(.L_x_23) ;  /* 0x0000000000048947 */ /* 0x000fea0003800000 */
[----:B------:R-:W-:Y:S01]  /*1af0*/  BPT.TRAP 0x1 ;  /* 0x000000040000795c */ /* 0x000fe20000300000 */
.L_x_23:
[----:B--2---:R-:W-:Y:S05]  /*1b00*/  @P1 BRA `(.L_x_24) ;  /* 0x0000000000081947 */ /* 0x004fea0003800000 */
[----:B------:R-:W2:Y:S02]  /*1b10*/  SYNCS.PHASECHK.TRANS64.TRYWAIT P1, [R3+URZ], R0 ;  /* 0x00000000030075a7 */ /* 0x000ea4000802017f */
[----:B--2---:R-:W-:Y:S05]  /*1b20*/  @!P1 BRA `(.L_x_25) ;  /* 0x0000005800a49947 */ /* 0x004fea0003800000 */
.L_x_24:
[----:B------:R-:W-:Y:S05]  /*1b30*/  WARPSYNC.ALL ;  /* 0x0000000000007948 */ /* 0x000fea0003800000 */
[----:B------:R-:W-:Y:S01]  /*1b40*/  ULEA UR4, UR38, UR44, 0x8 ;  /* 0x0000002c26047291 */ /* 0x000fe2000f8e403f */
[----:B------:R-:W-:Y:S01]  /*1b50*/  WARPGROUP.ARRIVE ;  /* 0x00000000000079c5 */ /* 0x000fe20000000000 */
[----:B------:R-:W-:Y:S01]  /*1b60*/  ULEA UR6, UR38, UR45, 0x9 ;  /* 0x0000002d26067291 */ /* 0x000fe2000f8e483f */
[----:B-12---:R-:W-:Y:S01]  /*1b70*/  IMAD.U32 R0, RZ, RZ, UR43 ;  /* 0x0000002bff007e24 */ /* 0x006fe2000f8e00ff */
[----:B------:R-:W-:Y:S01]  /*1b80*/  UMOV UR5, 0x80000020 ;  /* 0x8000002000057882 */ /* 0x000fe20000000000 */
[----:B------:R-:W-:-:S03]  /*1b90*/  UMOV UR7, 0x80000020 ;  /* 0x8000002000077882 */ /* 0x000fc60000000000 */
[----:B------:R-:W-:-:S03]  /*1ba0*/  ISETP.GE.AND P1, PT, R0, 0x1, PT ;  /* 0x000000010000780c */ /* 0x000fc60003f26270 */
[----:B------:R-:W-:Y:S01]  /*1bb0*/  IGMMA.64x128x32.S8.S8 R24, gdesc[UR4], RZ, !UPT, gsb0 ;  /* 0x03600000041879f1 */ /* 0x000fe2000c0410ff */
[----:B------:R-:W-:Y:S02]  /*1bc0*/  UIADD3 UR4, UR4, 0x2, URZ ;  /* 0x0000000204047890 */ /* 0x000fe4000fffe03f */
[----:B------:R-:W-:Y:S01]  /*1bd0*/  UIADD3 UR6, UR6, 0x2, URZ ;  /* 0x0000000206067890 */ /* 0x000fe2000fffe03f */
[----:B------:R-:W-:Y:S01]  /*1be0*/  UMOV UR5, 0x80000020 ;  /* 0x8000002000057882 */ /* 0x000fe20000000000 */
[----:B------:R-:W-:Y:S01]  /*1bf0*/  UMOV UR7, 0x80000020 ;  /* 0x8000002000077882 */ /* 0x000fe20000000000 */
[----:B------:R-:W-:Y:S02]  /*1c00*/  WARPGROUP.DEPBAR.LE gsb0, 0x0 ;  /* 0x00008000000079c5 */ /* 0x000fe40000010000 */
[----:B------:R-:W-:-:S06]  /*1c10*/  WARPGROUP.ARRIVE ;  /* 0x00000000000079c5 */ /* 0x000fcc0000000000 */
[----:B------:R-:W-:Y:S03]  /*1c20*/  IGMMA.64x128x32.S8.S8 R24, gdesc[UR4], R24, gsb0 ;  /* 0x03600000041879f1 */ /* 0x000fe60008041018 */
[----:B------:R-:W-:Y:S02]  /*1c30*/  WARPGROUP.DEPBAR.LE gsb0, 0x0 ;  /* 0x00008000000079c5 */ /* 0x000fe40000010000 */
[----:B------:R-:W-:Y:S05]  /*1c40*/  @!P1 BRA `(.L_x_26) ;  /* 0x0000000000d49947 */ /* 0x000fea0003800000 */
[----:B------:R-:W-:Y:S01]  /*1c50*/  UIADD3 UR4, UR38, 0x1, URZ ;  /* 0x0000000126047890 */ /* 0x000fe2000fffe03f */
[----:B------:R-:W-:Y:S02]  /*1c60*/  IMAD.U32 R0, RZ, RZ, UR43 ;  /* 0x0000002bff007e24 */ /* 0x000fe4000f8e00ff */
[----:B------:R-:W-:Y:S01]  /*1c70*/  IMAD.U32 R3, RZ, RZ, UR38 ;  /* 0x00000026ff037e24 */ /* 0x000fe2000f8e00ff */
[----:B------:R-:W-:-:S04]  /*1c80*/  UISETP.NE.AND UP0, UPT, UR4, 0x12, UPT ;  /* 0x000000120400788c */ /* 0x000fc8000bf05270 */
[----:B------:R-:W-:Y:S02]  /*1c90*/  USEL UR5, URZ, 0x1, UP0 ;  /* 0x000000013f057887 */ /* 0x000fe40008000000 */
[----:B------:R-:W-:Y:S02]  /*1ca0*/  USEL UR8, UR4, URZ, UP0 ;  /* 0x0000003f04087287 */ /* 0x000fe40008000000 */
[----:B------:R-:W-:-:S06]  /*1cb0*/  ULOP3.LUT UR5, UR39, UR5, URZ, 0x3c, !UPT ;  /* 0x0000000527057292 */ /* 0x000fcc000f8e3c3f */
[----:B------:R-:W-:-:S07]  /*1cc0*/  IMAD.U32 R6, RZ, RZ, UR5 ;  /* 0x00000005ff067e24 */ /* 0x000fce000f8e00ff */
.L_x_33:
[----:B------:R-:W-:Y:S05]  /*1cd0*/  @!P0 BRA `(.L_x_27) ;  /* 0x0000000000048947 */ /* 0x000fea0003800000 */
[----:B------:R-:W-:Y:S01]  /*1ce0*/  BPT.TRAP 0x1 ;  /* 0x000000040000795c */ /* 0x000fe20000300000 */
.L_x_27:
[----:B------:R-:W-:Y:S01]  /*1cf0*/  ULEA UR4, UR8, UR41, 0x3 ;  /* 0x0000002908047291 */ /* 0x000fe2000f8e183f */
[----:B------:R-:W-:-:S08]  /*1d00*/  SHF.L.U32 R4, R6, 0x1f, RZ ;  /* 0x0000001f06047819 */ /* 0x000fd000000006ff */
[----:B------:R1:W2:Y:S01]  /*1d10*/  SYNCS.PHASECHK.TRANS64.TRYWAIT P1, [UR4], R4 ;  /* 0x00000004ff0075a7 */ /* 0x0002a20008020144 */
[----:B------:R-:W-:Y:S05]  /*1d20*/  @!P0 BRA `(.L_x_28) ;  /* 0x0000000000048947 */ /* 0x000fea0003800000 */
[----:B------:R-:W-:Y:S01]  /*1d30*/  BPT.TRAP 0x1 ;  /* 0x000000040000795c */ /* 0x000fe20000300000 */
.L_x_28:
[----:B--2---:R-:W-:Y:S05]  /*1d40*/  @P1 BRA `(.L_x_29) ;  /* 0x0000000000081947 */ /* 0x004fea0003800000 */
[----:B------:R-:W2:Y:S02]  /*1d50*/  SYNCS.PHASECHK.TRANS64.TRYWAIT P1, [UR4], R4 ;  /* 0x00000004ff0075a7 */ /* 0x000ea40008020144 */
[----:B--2---:R-:W-:Y:S05]  /*1d60*/  @!P1 BRA `(.L_x_30) ;  /* 0x0000005800289947 */ /* 0x004fea0003800000 */
.L_x_29:
[----:B------:R-:W-:Y:S01]  /*1d70*/  ULEA UR4, UR8, UR44, 0x8 ;  /* 0x0000002c08047291 */ /* 0x000fe2000f8e403f */
[----:B------:R-:W-:Y:S01]  /*1d80*/  WARPGROUP.ARRIVE ;  /* 0x00000000000079c5 */ /* 0x000fe20000000000 */
[----:B------:R-:W-:Y:S01]  /*1d90*/  ULEA UR6, UR8, UR45, 0x9 ;  /* 0x0000002d08067291 */ /* 0x000fe2000f8e483f */
[----:B------:R-:W-:Y:S01]  /*1da0*/  UMOV UR5, 0x80000020 ;  /* 0x8000002000057882 */ /* 0x000fe20000000000 */
[----:B------:R-:W-:-:S07]  /*1db0*/  UMOV UR7, 0x80000020 ;  /* 0x8000002000077882 */ /* 0x000fce0000000000 */
[----:B------:R-:W-:Y:S01]  /*1dc0*/  IGMMA.64x128x32.S8.S8 R24, gdesc[UR4], R24, gsb0 ;  /* 0x03600000041879f1 */ /* 0x000fe20008041018 */
        /* <DEDUP_REMOVED lines=9> */
[----:B------:R-:W-:Y:S01]  /*1e60*/  BPT.TRAP 0x1 ;  /* 0x000000040000795c */ /* 0x000fe20000300000 */
.L_x_31:
[----:B------:R-:W-:-:S13]  /*1e70*/  ISETP.NE.AND P1, PT, R89, RZ, PT ;  /* 0x000000ff5900720c */ /* 0x000fda0003f25270 */
[----:B-12---:R-:W-:-:S05]  /*1e80*/  @P1 LEA R4, R3, UR41, 0x3 ;  /* 0x0000002903041c11 */ /* 0x006fca000f8e18ff */
[----:B------:R-:W-:-:S05]  /*1e90*/  @P1 VIADD R5, R4, 0x90 ;  /* 0x0000009004051836 */ /* 0x000fca0000000000 */
[----:B------:R-:W-:-:S04]  /*1ea0*/  @P1 PRMT R5, R88, 0x654, R5 ;  /* 0x0000065458051816 */ /* 0x000fc80000000005 */
[----:B------:R1:W-:Y:S01]  /*1eb0*/  @P1 SYNCS.ARRIVE.TRANS64.RED.A1T0 RZ, [R5+URZ], RZ ;  /* 0x000000ff05ff19a7 */ /* 0x0003e2000810043f */
[----:B------:R-:W-:-:S13]  /*1ec0*/  ISETP.GT.U32.AND P1, PT, R16, 0x1, PT ;  /* 0x000000011000780c */ /* 0x000fda0003f24070 */
[----:B-1----:R-:W-:Y:S05]  /*1ed0*/  @P1 BRA `(.L_x_32) ;  /* 0x0000000000041947 */ /* 0x002fea0003800000 */
[----:B------:R-:W-:Y:S01]  /*1ee0*/  BPT.TRAP 0x1 ;  /* 0x000000040000795c */ /* 0x000fe20000300000 */
.L_x_32:
[----:B------:R-:W-:Y:S01]  /*1ef0*/  UIADD3 UR8, UR8, 0x1, URZ ;  /* 0x0000000108087890 */ /* 0x000fe2000fffe03f */
[C---:B------:R-:W-:Y:S01]  /*1f00*/  ISETP.GT.AND P2, PT, R0.reuse, 0x1, PT ;  /* 0x000000010000780c */ /* 0x040fe20003f44270 */
[----:B------:R-:W-:Y:S02]  /*1f10*/  VIADD R3, R3, 0x1 ;  /* 0x0000000103037836 */ /* 0x000fe40000000000 */
[----:B------:R-:W-:Y:S01]  /*1f20*/  UISETP.NE.AND UP0, UPT, UR8, 0x12, UPT ;  /* 0x000000120800788c */ /* 0x000fe2000bf05270 */
[----:B------:R-:W-:Y:S02]  /*1f30*/  VIADD R0, R0, 0xffffffff ;  /* 0xffffffff00007836 */ /* 0x000fe40000000000 */
[C---:B------:R-:W-:Y:S01]  /*1f40*/  ISETP.NE.AND P1, PT, R3.reuse, 0x12, PT ;  /* 0x000000120300780c */ /* 0x040fe20003f25270 */
[----:B------:R-:W-:Y:S02]  /*1f50*/  USEL UR4, URZ, 0x1, UP0 ;  /* 0x000000013f047887 */ /* 0x000fe40008000000 */
[----:B------:R-:W-:Y:S01]  /*1f60*/  USEL UR8, UR8, URZ, UP0 ;  /* 0x0000003f08087287 */ /* 0x000fe20008000000 */
[----:B------:R-:W-:-:S03]  /*1f70*/  SEL R3, R3, RZ, P1 ;  /* 0x000000ff03037207 */ /* 0x000fc60000800000 */
[----:B------:R-:W-:Y:S01]  /*1f80*/  LOP3.LUT R6, R6, UR4, RZ, 0x3c, !PT ;  /* 0x0000000406067c12 */ /* 0x000fe2000f8e3cff */
[----:B------:R-:W-:Y:S07]  /*1f90*/  @P2 BRA `(.L_x_33) ;  /* 0xfffffffc004c2947 */ /* 0x000fee000383ffff */
.L_x_26:
[----:B------:R-:W1:Y:S01]  /*1fa0*/  LDC R0, c[0x0][0x28c] ;  /* 0x0000a300ff007b82 */ /* 0x000e620000000800 */
[----:B------:R2:W-:Y:S01]  /*1fb0*/  SYNCS.ARRIVE.TRANS64.A1T0 RZ, [R96+UR47], RZ ;  /* 0x000000ff60ff79a7 */ /* 0x0005e2000810002f */
[----:B-1----:R-:W-:-:S13]  /*1fc0*/  ISETP.GE.AND P1, PT, R0, 0x1, PT ;  /* 0x000000010000780c */ /* 0x002fda0003f26270 */
[----:B--2---:R-:W-:Y:S05]  /*1fd0*/  @!P1 BRA `(.L_x_34) ;  /* 0x0000000000449947 */ /* 0x004fea0003800000 */
[----:B------:R-:W-:Y:S05]  /*1fe0*/  @!P0 BRA `(.L_x_35) ;  /* 0x0000000000048947 */ /* 0x000fea0003800000 */
[----:B------:R-:W-:Y:S01]  /*1ff0*/  BPT.TRAP 0x1 ;  /* 0x000000040000795c */ /* 0x000fe20000300000 */
.L_x_35:
[----:B------:R-:W-:-:S13]  /*2000*/  ISETP.NE.AND P0, PT, R89, RZ, PT ;  /* 0x000000ff5900720c */ /* 0x000fda0003f05270 */
[----:B------:R-:W-:-:S05]  /*2010*/  VOTEU.ANY UP0, P0 ;  /* 0x00000000003f7886 */ /* 0x000fca0000000100 */
[----:B------:R-:W-:-:S06]  /*2020*/  @UP0 UIADD3 UR4, UR43, UR38, URZ ;  /* 0x000000262b040290 */ /* 0x000fcc000fffe03f */
[----:B------:R-:W-:Y:S02]  /*2030*/  IMAD.U32 R4, RZ, RZ, UR4 ;  /* 0x00000004ff047e24 */ /* 0x000fe4000f8e00ff */
[----:B------:R-:W-:Y:S02]  /*2040*/  IMAD.U32 R3, RZ, RZ, UR4 ;  /* 0x00000004ff037e24 */ /* 0x000fe4000f8e00ff */
[----:B------:R-:W-:-:S05]  /*2050*/  @P0 IMAD.WIDE.U32 R4, R4, 0x38e38e39, RZ ;  /* 0x38e38e3904040825 */ /* 0x000fca00078e00ff */
[----:B------:R-:W-:-:S05]  /*2060*/  @P0 SHF.R.U32.HI R0, RZ, 0x2, R5 ;  /* 0x00000002ff000819 */ /* 0x000fca0000011605 */
[----:B------:R-:W-:-:S05]  /*2070*/  @P0 IMAD R0, R0, -0x12, R3 ;  /* 0xffffffee00000824 */ /* 0x000fca00078e0203 */
[----:B------:R-:W-:-:S05]  /*2080*/  @P0 LEA R0, R0, UR41, 0x3 ;  /* 0x0000002900000c11 */ /* 0x000fca000f8e18ff */
[----:B------:R-:W-:-:S05]  /*2090*/  @P0 VIADD R3, R0, 0x90 ;  /* 0x0000009000030836 */ /* 0x000fca0000000000 */
[----:B------:R-:W-:-:S04]  /*20a0*/  @P0 PRMT R3, R88, 0x654, R3 ;  /* 0x0000065458030816 */ /* 0x000fc80000000003 */
[----:B------:R1:W-:Y:S01]  /*20b0*/  @P0 SYNCS.ARRIVE.TRANS64.RED.A1T0 RZ, [R3+URZ], RZ ;  /* 0x000000ff03ff09a7 */ /* 0x0003e2000810043f */
[----:B------:R-:W-:-:S13]  /*20c0*/  ISETP.GT.U32.AND P0, PT, R16, 0x1, PT ;  /* 0x000000011000780c */ /* 0x000fda0003f04070 */
[----:B-1----:R-:W-:Y:S05]  /*20d0*/  @P0 BRA `(.L_x_34) ;  /* 0x0000000000040947 */ /* 0x002fea0003800000 */
[----:B------:R-:W-:Y:S01]  /*20e0*/  BPT.TRAP 0x1 ;  /* 0x000000040000795c */ /* 0x000fe20000300000 */
.L_x_34:
[----:B------:R-:W-:Y:S01]  /*20f0*/  SHF.L.U32 R0, R101, 0x1f, RZ ;  /* 0x0000001f65007819 */ /* 0x000fe200000006ff */
[----:B------:R-:W-:Y:S01]  /*2100*/  UIADD3 UR38, UR46, UR38, URZ ;  /* 0x000000262e267290 */ /* 0x000fe2000fffe03f */
[----:B------:R-:W1:Y:S01]  /*2110*/  LDC R7, c[0x0][0x288] ;  /* 0x0000a200ff077b82 */ /* 0x000e620000000800 */
[----:B------:R-:W-:Y:S01]  /*2120*/  UISETP.GE.U32.AND UP1, UPT, UR46, 0x12, UPT ;  /* 0x000000122e00788c */ /* 0x000fe2000bf26070 */
[----:B------:R-:W-:Y:S01]  /*2130*/  IMAD.SHL.U32 R8, R94, 0x2, RZ ;  /* 0x000000025e087824 */ /* 0x000fe200078e00ff */
[----:B------:R-:W-:Y:S02]  /*2140*/  UISETP.GT.U32.AND UP0, UPT, UR38, 0x11, UPT ;  /* 0x000000112600788c */ /* 0x000fe4000bf04070 */
[----:B------:R-:W-:Y:S02]  /*2150*/  UIMAD.WIDE.U32 UR4, UR38, 0x38e38e39, URZ ;  /* 0x38e38e39260478a5 */ /* 0x000fe4000f8e003f */
[----:B------:R-:W-:Y:S01]  /*2160*/  UISETP.LT.U32.AND UP0, UPT, UR46, 0x12, UP0 ;  /* 0x000000122e00788c */ /* 0x000fe20008701070 */
[----:B------:R-:W2:Y:S01]  /*2170*/  SYNCS.PHASECHK.TRANS64.TRYWAIT P0, [R95+UR42+0x10], R0 ;  /* 0x000010005f0075a7 */ /* 0x000ea2000800016a */
[----:B------:R-:W-:Y:S01]  /*2180*/  USHF.R.U32.HI UR4, URZ, 0x2, UR5 ;  /* 0x000000023f047899 */ /* 0x000fe20008011605 */
[----:B------:R-:W-:Y:S01]  /*2190*/  SHF.R.S32.HI R9, RZ, 0x1f, R8 ;  /* 0x0000001fff097819 */ /* 0x000fe20000011408 */
[----:B------:R-:W-:-:S02]  /*21a0*/  USEL UR6, URZ, 0x1, !UP0 ;  /* 0x000000013f067887 */ /* 0x000fc4000c000000 */
[----:B------:R-:W-:Y:S02]  /*21b0*/  UIMAD UR38, UR4, -0x12, UR38 ;  /* 0xffffffee042678a4 */ /* 0x000fe4000f8e0226 */
[----:B------:R-:W-:-:S04]  /*21c0*/  ULOP3.LUT UR39, UR39, UR6, URZ, 0x3c, !UPT ;  /* 0x0000000627277292 */ /* 0x000fc8000f8e3c3f */
[----:B------:R-:W-:Y:S01]  /*21d0*/  @UP1 ULOP3.LUT UR39, UR39, 0x1, UR4, 0x78, !UPT ;  /* 0x0000000127271892 */ /* 0x000fe2000f8e7804 */
[----:B-12---:R-:W-:Y:S11]  /*21e0*/  @!P0 BRA `(.L_x_36) ;  /* 0x0000005400208947 */ /* 0x006ff60003800000 */
.L_x_208:
[----:B-1----:R-:W-:Y:S01]  /*21f0*/  IMAD.SHL.U32 R0, R19, 0x40, RZ ;  /* 0x0000004013007824 */ /* 0x002fe200078e00ff */
[----:B------:R-:W-:Y:S01]  /*2200*/  ULDC UR6, c[0x0][0x284] ;  /* 0x0000a10000067ab9 */ /* 0x000fe20000000800 */
[----:B------:R-:W-:Y:S01]  /*2210*/  IMAD.SHL.U32 R22, R22, 0x80, RZ ;  /* 0x0000008016167824 */ /* 0x000fe200078e00ff */
[----:B------:R-:W-:Y:S01]  /*2220*/  SHF.R.S32.HI R15, RZ, 0x1f, R2 ;  /* 0x0000001fff0f7819 */ /* 0x000fe20000011402 */
[----:B------:R-:W-:Y:S01]  /*2230*/  ULDC.64 UR4, c[0x0][0x5d0] ;  /* 0x0001740000047ab9 */ /* 0x000fe20000000a00 */
[----:B------:R-:W-:Y:S01]  /*2240*/  ISETP.GE.AND P0, PT, R0, UR6, PT ;  /* 0x0000000600007c0c */ /* 0x000fe2000bf06270 */
[----:B------:R-:W-:Y:S01]  /*2250*/  IMAD.WIDE.U32 R4, R2, UR4, R8 ;  /* 0x0000000402047c25 */ /* 0x000fe2000f8e0008 */
[----:B------:R-:W-:Y:S02]  /*2260*/  SHF.R.S32.HI R14, RZ, 0x1f, R22 ;  /* 0x0000001fff0e7819 */ /* 0x000fe40000011416 */
[C---:B------:R-:W-:Y:S01]  /*2270*/  ISETP.GE.OR P0, PT, R22.reuse, R7, P0 ;  /* 0x000000071600720c */ /* 0x040fe20000706670 */
[----:B------:R-:W-:Y:S01]  /*2280*/  IMAD R3, R15, UR4, RZ ;  /* 0x000000040f037c24 */ /* 0x000fe2000f8e02ff */
[----:B------:R-:W-:-:S03]  /*2290*/  IADD3 R4, P1, R22, R4, RZ ;  /* 0x0000000416047210 */ /* 0x000fc60007f3e0ff */
[----:B------:R-:W-:-:S05]  /*22a0*/  IMAD R3, R2, UR5, R3 ;  /* 0x0000000502037c24 */ /* 0x000fca000f8e0203 */
[----:B------:R-:W-:-:S03]  /*22b0*/  IADD3.X R5, R14, R5, R3, P1, !PT ;  /* 0x000000050e057210 */ /* 0x000fc60000ffe403 */
[----:B------:R-:W-:Y:S05]  /*22c0*/  @P0 BRA `(.L_x_37) ;  /* 0x0000003000b00947 */ /* 0x000fea0003800000 */
[----:B------:R-:W1:Y:S01]  /*22d0*/  LDC.64 R10, c[0x0][0x5c8] ;  /* 0x00017200ff0a7b82 */ /* 0x000e620000000a00 */
[----:B0-----:R-:W-:Y:S01]  /*22e0*/  IMAD.WIDE R12, R19, 0x40, R92 ;  /* 0x00000040130c7825 */ /* 0x001fe200078e025c */
[----:B------:R-:W-:Y:S01]  /*22f0*/  ULDC.64 UR4, c[0x0][0x5c0] ;  /* 0x0001700000047ab9 */ /* 0x000fe20000000a00 */
[----:B------:R-:W-:Y:S02]  /*2300*/  BSSY B0, `(.L_x_37) ;  /* 0x0000328000007945 */ /* 0x000fe40003800000 */
[----:B------:R-:W-:Y:S02]  /*2310*/  IMAD.IADD R104, R99, 0x1, -R0 ;  /* 0x0000000163687824 */ /* 0x000fe400078e0a00 */
[-C--:B-1----:R-:W-:Y:S02]  /*2320*/  IMAD R3, R13, R10.reuse, RZ ;  /* 0x0000000a0d037224 */ /* 0x082fe400078e02ff */
[----:B------:R-:W-:-:S04]  /*2330*/  IMAD.WIDE.U32 R4, R12, R10, R4 ;  /* 0x0000000a0c047225 */ /* 0x000fc800078e0004 */
[----:B------:R-:W-:Y:S01]  /*2340*/  IMAD R3, R12, R11, R3 ;  /* 0x0000000b0c037224 */ /* 0x000fe200078e0203 */
[----:B------:R-:W-:-:S03]  /*2350*/  IADD3 R4, P0, R4, UR4, RZ ;  /* 0x0000000404047c10 */ /* 0x000fc6000ff1e0ff */
[----:B------:R-:W-:Y:S01]  /*2360*/  IMAD.IADD R3, R5, 0x1, R3 ;  /* 0x0000000105037824 */ /* 0x000fe200078e0203 */
[----:B------:R-:W-:-:S04]  /*2370*/  LEA R6, P1, R10, R4, 0x3 ;  /* 0x000000040a067211 */ /* 0x000fc800078218ff */
[----:B------:R-:W-:Y:S01]  /*2380*/  IADD3.X R5, R3, UR5, RZ, P0, !PT ;  /* 0x0000000503057c10 */ /* 0x000fe200087fe4ff */
[----:B------:R-:W-:Y:S01]  /*2390*/  IMAD R3, R94, -0x2, R7 ;  /* 0xfffffffe5e037824 */ /* 0x000fe200078e0207 */
[----:B-----5:R-:W-:Y:S02]  /*23a0*/  ISETP.NE.AND P0, PT, R91, RZ, PT ;  /* 0x000000ff5b00720c */ /* 0x020fe40003f05270 */
[----:B------:R-:W-:Y:S01]  /*23b0*/  LEA.HI.X R7, R10, R5, R11, 0x3, P1 ;  /* 0x000000050a077211 */ /* 0x000fe200008f1c0b */
[----:B------:R-:W-:-:S10]  /*23c0*/  IMAD.IADD R0, R3, 0x1, -R22 ;  /* 0x0000000103007824 */ /* 0x000fd400078e0a16 */
[----:B------:R-:W-:Y:S05]  /*23d0*/  @!P0 BRA `(.L_x_38) ;  /* 0x0000002400608947 */ /* 0x000fea0003800000 */
[----:B------:R-:W0:Y:S01]  /*23e0*/  LDC.64 R20, c[0x0][0x5b0] ;  /* 0x00016c00ff147b82 */ /* 0x000e220000000a00 */
[----:B------:R-:W-:Y:S01]  /*23f0*/  ULDC.64 UR4, c[0x0][0x5b8] ;  /* 0x00016e0000047ab9 */ /* 0x000fe20000000a00 */
[----:B------:R-:W-:Y:S01]  /*2400*/  ISETP.GE.AND P1, PT, R104, 0x1, PT ;  /* 0x000000016800780c */ /* 0x000fe20003f26270 */
[----:B------:R-:W-:Y:S01]  /*2410*/  IMAD.WIDE.U32 R8, R2, UR4, R8 ;  /* 0x0000000402087c25 */ /* 0x000fe2000f8e0008 */
[----:B------:R-:W-:Y:S02]  /*2420*/  BSSY B1, `(.L_x_39) ;  /* 0x000000e000017945 */ /* 0x000fe40003800000 */
[----:B------:R-:W-:Y:S01]  /*2430*/  ISETP.LT.OR P5, PT, R0, 0x1, !P1 ;  /* 0x000000010000780c */ /* 0x000fe20004fa1670 */
[----:B------:R-:W-:Y:S01]  /*2440*/  IMAD R3, R15, UR4, RZ ;  /* 0x000000040f037c24 */ /* 0x000fe2000f8e02ff */
[----:B------:R-:W1:Y:S01]  /*2450*/  LDC.64 R102, c[0x0][0x5a8] ;  /* 0x00016a00ff667b82 */ /* 0x000e620000000a00 */
[----:B------:R-:W-:Y:S02]  /*2460*/  IADD3 R10, P0, R22, R8, RZ ;  /* 0x00000008160a7210 */ /* 0x000fe40007f1e0ff */
[----:B------:R-:W-:-:S05]  /*2470*/  IMAD R3, R2, UR5, R3 ;  /* 0x0000000502037c24 */ /* 0x000fca000f8e0203 */
[----:B------:R-:W-:Y:S01]  /*2480*/  IADD3.X R11, R14, R9, R3, P0, !PT ;  /* 0x000000090e0b7210 */ /* 0x000fe200007fe403 */
[-C--:B0-----:R-:W-:Y:S02]  /*2490*/  IMAD R8, R13, R20.reuse, RZ ;  /* 0x000000140d087224 */ /* 0x081fe400078e02ff */
[----:B------:R-:W-:-:S04]  /*24a0*/  IMAD.WIDE.U32 R2, R12, R20, R10 ;  /* 0x000000140c027225 */ /* 0x000fc800078e000a */
[----:B------:R-:W-:Y:S01]  /*24b0*/  IMAD R19, R12, R21, R8 ;  /* 0x000000150c137224 */ /* 0x000fe200078e0208 */
[----:B-1----:R-:W-:-:S04]  /*24c0*/  IADD3 R2, P0, R2, R102, RZ ;  /* 0x0000006602027210 */ /* 0x002fc80007f1e0ff */
[----:B------:R-:W-:Y:S01]  /*24d0*/  IADD3.X R3, R103, R3, R19, P0, !PT ;  /* 0x0000000367037210 */ /* 0x000fe200007fe413 */
[----:B------:R-:W-:Y:S08]  /*24e0*/  @P5 BRA `(.L_x_40) ;  /* 0x0000000000045947 */ /* 0x000ff00003800000 */
[----:B------:R0:W5:Y:S02]  /*24f0*/  LDG.E.U8 R100, desc[UR36][R2.64] ;  /* 0x0000002402647981 */ /* 0x000164000c1e1100 */
.L_x_40:
[----:B------:R-:W-:Y:S05]  /*2500*/  BSYNC B1 ;  /* 0x0000000000017941 */ /* 0x000fea0003800000 */
.L_x_39:
[----:B-----5:R-:W-:Y:S01]  /*2510*/  LOP3.LUT R13, R100, 0xffff, RZ, 0xc0, !PT ;  /* 0x0000ffff640d7812 */ /* 0x020fe200078ec0ff */
[----:B------:R-:W-:Y:S01]  /*2520*/  IMAD.SHL.U32 R8, R20, 0x8, RZ ;  /* 0x0000000814087824 */ /* 0x000fe200078e00ff */
[----:B------:R-:W-:Y:S01]  /*2530*/  ISETP.LT.OR P2, PT, R0, 0x2, !P1 ;  /* 0x000000020000780c */ /* 0x000fe20004f41670 */
[----:B------:R-:W-:Y:S01]  /*2540*/  BSSY B1, `(.L_x_41) ;  /* 0x000000e000017945 */ /* 0x000fe20003800000 */
[----:B------:R-:W-:Y:S02]  /*2550*/  PRMT R14, R13, 0x8880, RZ ;  /* 0x000088800d0e7816 */ /* 0x000fe400000000ff */
[----:B------:R-:W-:Y:S02]  /*2560*/  SHF.L.U64.HI R9, R20, 0x3, R21 ;  /* 0x0000000314097819 */ /* 0x000fe40000010215 */
[----:B------:R-:W-:Y:S01]  /*2570*/  ISETP.GE.AND P0, PT, R104, 0x9, PT ;  /* 0x000000096800780c */ /* 0x000fe20003f06270 */
[----:B------:R-:W-:Y:S02]  /*2580*/  IMAD R13, R14, R91, RZ ;  /* 0x0000005b0e0d7224 */ /* 0x000fe400078e02ff */
[----:B------:R-:W-:-:S04]  /*2590*/  IMAD.WIDE.U32 R8, R12, R20, R8 ;  /* 0x000000140c087225 */ /* 0x000fc800078e0008 */
[----:B------:R-:W-:Y:S01]  /*25a0*/  @!P5 IMAD R15, R24, R90, R13 ;  /* 0x0000005a180fd224 */ /* 0x000fe200078e020d */
[----:B------:R-:W-:Y:S01]  /*25b0*/  IADD3 R8, P3, P4, R10, R102, R8 ;  /* 0x000000660a087210 */ /* 0x000fe20007c7e008 */
[----:B------:R-:W-:-:S03]  /*25c0*/  IMAD.IADD R14, R19, 0x1, R9 ;  /* 0x00000001130e7824 */ /* 0x000fc600078e0209 */
[----:B------:R1:W-:Y:S01]  /*25d0*/  @!P5 STG.E.U8 desc[UR36][R4.64], R15 ;  /* 0x0000000f0400d986 */ /* 0x0003e2000c101124 */
[----:B------:R-:W-:Y:S08]  /*25e0*/  @P2 BRA `(.L_x_42) ;  /* 0x00000000000c2947 */ /* 0x000ff00003800000 */
[----:B------:R-:W2:Y:S02]  /*25f0*/  LDG.E.U8 R100, desc[UR36][R2.64+0x1] ;  /* 0x0000012402647981 */ /* 0x000ea4000c1e1100 */
[----:B--2---:R-:W-:-:S05]  /*2600*/  PRMT R12, R100, 0x8880, RZ ;  /* 0x00008880640c7816 */ /* 0x004fca00000000ff */
[----:B------:R-:W-:-:S07]  /*2610*/  IMAD R13, R12, R91, RZ ;  /* 0x0000005b0c0d7224 */ /* 0x000fce00078e02ff */
.L_x_42:
[----:B------:R-:W-:Y:S05]  /*2620*/  BSYNC B1 ;  /* 0x0000000000017941 */ /* 0x000fea0003800000 */
.L_x_41:
[C---:B------:R-:W-:Y:S01]  /*2630*/  ISETP.LT.OR P5, PT, R0.reuse, 0x1, !P0 ;  /* 0x000000010000780c */ /* 0x040fe200047a1670 */
[----:B------:R-:W-:Y:S01]  /*2640*/  @!P2 IMAD R25, R25, R90, R13 ;  /* 0x0000005a1919a224 */ /* 0x000fe200078e020d */
[----:B------:R-:W-:Y:S01]  /*2650*/  BSSY B1, `(.L_x_43) ;  /* 0x000000a000017945 */ /* 0x000fe20003800000 */
[----:B------:R-:W-:Y:S02]  /*2660*/  IADD3.X R9, R11, R103, R14, P3, P4 ;  /* 0x000000670b097210 */ /* 0x000fe40001fe840e */
[C---:B------:R-:W-:Y:S01]  /*2670*/  ISETP.LT.OR P3, PT, R0.reuse, 0x2, !P0 ;  /* 0x000000020000780c */ /* 0x040fe20004761670 */
[----:B------:R2:W-:Y:S01]  /*2680*/  @!P2 STG.E.U8 desc[UR36][R4.64+0x1], R25 ;  /* 0x000001190400a986 */ /* 0x0005e2000c101124 */
[C---:B------:R-:W-:Y:S02]  /*2690*/  ISETP.LT.OR P4, PT, R0.reuse, 0x9, !P1 ;  /* 0x000000090000780c */ /* 0x040fe40004f81670 */
[----:B------:R-:W-:-:S04]  /*26a0*/  ISETP.LT.OR P2, PT, R0, 0xa, !P1 ;  /* 0x0000000a0000780c */ /* 0x000fc80004f41670 */
[----:B------:R-:W-:Y:S09]  /*26b0*/  @P5 BRA `(.L_x_44) ;  /* 0x00000000000c5947 */ /* 0x000ff20003800000 */
[----:B------:R-:W3:Y:S02]  /*26c0*/  LDG.E.U8 R100, desc[UR36][R8.64] ;  /* 0x0000002408647981 */ /* 0x000ee4000c1e1100 */
[----:B---3--:R-:W-:-:S05]  /*26d0*/  PRMT R10, R100, 0x8880, RZ ;  /* 0x00008880640a7816 */ /* 0x008fca00000000ff */
[----:B------:R-:W-:-:S07]  /*26e0*/  IMAD R13, R10, R91, RZ ;  /* 0x0000005b0a0d7224 */ /* 0x000fce00078e02ff */
.L_x_44:
[----:B------:R-:W-:Y:S05]  /*26f0*/  BSYNC B1 ;  /* 0x0000000000017941 */ /* 0x000fea0003800000 */
.L_x_43:
[----:B------:R-:W-:Y:S01]  /*2700*/  @!P5 IMAD R11, R26, R90, R13 ;  /* 0x0000005a1a0bd224 */ /* 0x000fe200078e020d */
[----:B------:R-:W-:Y:S04]  /*2710*/  BSSY B1, `(.L_x_45) ;  /* 0x0000006000017945 */ /* 0x000fe80003800000 */
[----:B------:R3:W-:Y:S01]  /*2720*/  @!P5 STG.E.U8 desc[UR36][R6.64], R11 ;  /* 0x0000000b0600d986 */ /* 0x0007e2000c101124 */
[----:B------:R-:W-:Y:S05]  /*2730*/  @P3 BRA `(.L_x_46) ;  /* 0x00000000000c3947 */ /* 0x000fea0003800000 */
[----:B------:R-:W4:Y:S02]  /*2740*/  LDG.E.U8 R100, desc[UR36][R8.64+0x1] ;  /* 0x0000012408647981 */ /* 0x000f24000c1e1100 */
[----:B----4-:R-:W-:-:S05]  /*2750*/  PRMT R10, R100, 0x8880, RZ ;  /* 0x00008880640a7816 */ /* 0x010fca00000000ff */
[----:B------:R-:W-:-:S07]  /*2760*/  IMAD R13, R10, R91, RZ ;  /* 0x0000005b0a0d7224 */ /* 0x000fce00078e02ff */
.L_x_46:
[----:B------:R-:W-:Y:S05]  /*2770*/  BSYNC B1 ;  /* 0x0000000000017941 */ /* 0x000fea0003800000 */
.L_x_45:
[----:B------:R-:W-:Y:S01]  /*2780*/  @!P3 IMAD R27, R27, R90, R13 ;  /* 0x0000005a1b1bb224 */ /* 0x000fe200078e020d */
[----:B------:R-:W-:Y:S04]  /*2790*/  BSSY B1, `(.L_x_47) ;  /* 0x0000006000017945 */ /* 0x000fe80003800000 */
[----:B------:R4:W-:Y:S01]  /*27a0*/  @!P3 STG.E.U8 desc[UR36][R6.64+0x1], R27 ;  /* 0x0000011b0600b986 */ /* 0x0009e2000c101124 */
[----:B------:R-:W-:Y:S05]  /*27b0*/  @P4 BRA `(.L_x_48) ;  /* 0x00000000000c4947 */ /* 0x000fea0003800000 */
[----:B------:R-:W5:Y:S02]  /*27c0*/  LDG.E.U8 R100, desc[UR36][R2.64+0x8] ;  /* 0x0000082402647981 */ /* 0x000f64000c1e1100 */
[----:B-----5:R-:W-:-:S05]  /*27d0*/  PRMT R10, R100, 0x8880, RZ ;  /* 0x00008880640a7816 */ /* 0x020fca00000000ff */
[----:B------:R-:W-:-:S07]  /*27e0*/  IMAD R13, R10, R91, RZ ;  /* 0x0000005b0a0d7224 */ /* 0x000fce00078e02ff */
.L_x_48:
[----:B------:R-:W-:Y:S05]  /*27f0*/  BSYNC B1 ;  /* 0x0000000000017941 */ /* 0x000fea0003800000 */
.L_x_47:
[----:B---3--:R-:W-:Y:S01]  /*2800*/  @!P4 IMAD R11, R28, R90, R13 ;  /* 0x0000005a1c0bc224 */ /* 0x008fe200078e020d */
[----:B------:R-:W-:Y:S04]  /*2810*/  BSSY B1, `(.L_x_49) ;  /* 0x0000006000017945 */ /* 0x000fe80003800000 */
[----:B------:R3:W-:Y:S01]  /*2820*/  @!P4 STG.E.U8 desc[UR36][R4.64+0x8], R11 ;  /* 0x0000080b0400c986 */ /* 0x0007e2000c101124 */
[----:B------:R-:W-:Y:S05]  /*2830*/  @P2 BRA `(.L_x_50) ;  /* 0x00000000000c2947 */ /* 0x000fea0003800000 */
[----:B------:R-:W5:Y:S02]  /*2840*/  LDG.E.U8 R100, desc[UR36][R2.64+0x9] ;  /* 0x0000092402647981 */ /* 0x000f64000c1e1100 */
[----:B-----5:R-:W-:-:S05]  /*2850*/  PRMT R10, R100, 0x8880, RZ ;  /* 0x00008880640a7816 */ /* 0x020fca00000000ff */
[----:B------:R-:W-:-:S07]  /*2860*/  IMAD R13, R10, R91, RZ ;  /* 0x0000005b0a0d7224 */ /* 0x000fce00078e02ff */
.L_x_50:
[----:B------:R-:W-:Y:S05]  /*2870*/  BSYNC B1 ;  /* 0x0000000000017941 */ /* 0x000fea0003800000 */
.L_x_49:
[C---:B------:R-:W-:Y:S01]  /*2880*/  ISETP.LT.OR P4, PT, R0.reuse, 0x9, !P0 ;  /* 0x000000090000780c */ /* 0x040fe20004781670 */
[----:B------:R-:W-:Y:S01]  /*2890*/  @!P2 IMAD R29, R29, R90, R13 ;  /* 0x0000005a1d1da224 */ /* 0x000fe200078e020d */
[----:B------:R-:W-:Y:S01]  /*28a0*/  BSSY B1, `(.L_x_51) ;  /* 0x0000009000017945 */ /* 0x000fe20003800000 */
[C---:B------:R-:W-:Y:S02]  /*28b0*/  ISETP.LT.OR P3, PT, R0.reuse, 0xa, !P0 ;  /* 0x0000000a0000780c */ /* 0x040fe40004761670 */
[C---:B------:R-:W-:Y:S01]  /*28c0*/  ISETP.LT.OR P5, PT, R0.reuse, 0x11, !P1 ;  /* 0x000000110000780c */ /* 0x040fe20004fa1670 */
[----:B------:R0:W-:Y:S01]  /*28d0*/  @!P2 STG.E.U8 desc[UR36][R4.64+0x9], R29 ;  /* 0x0000091d0400a986 */ /* 0x0001e2000c101124 */
[----:B------:R-:W-:-:S06]  /*28e0*/  ISETP.LT.OR P2, PT, R0, 0x12, !P1 ;  /* 0x000000120000780c */ /* 0x000fcc0004f41670 */
[----:B------:R-:W-:Y:S07]  /*28f0*/  @P4 BRA `(.L_x_52) ;  /* 0x00000000000c4947 */ /* 0x000fee0003800000 */
[----:B------:R-:W5:Y:S02]  /*2900*/  LDG.E.U8 R100, desc[UR36][R8.64+0x8] ;  /* 0x0000082408647981 */ /* 0x000f64000c1e1100 */
[----:B-----5:R-:W-:-:S05]  /*2910*/  PRMT R10, R100, 0x8880, RZ ;  /* 0x00008880640a7816 */ /* 0x020fca00000000ff */
[----:B------:R-:W-:-:S07]  /*2920*/  IMAD R13, R10, R91, RZ ;  /* 0x0000005b0a0d7224 */ /* 0x000fce00078e02ff */
.L_x_52:
[----:B------:R-:W-:Y:S05]  /*2930*/  BSYNC B1 ;  /* 0x0000000000017941 */ /* 0x000fea0003800000 */
.L_x_51:
[----:B---3--:R-:W-:Y:S01]  /*2940*/  @!P4 IMAD R11, R30, R90, R13 ;  /* 0x0000005a1e0bc224 */ /* 0x008fe200078e020d */
[----:B------:R-:W-:Y:S04]  /*2950*/  BSSY B1, `(.L_x_53) ;  /* 0x0000006000017945 */ /* 0x000fe80003800000 */
[----:B------:R3:W-:Y:S01]  /*2960*/  @!P4 STG.E.U8 desc[UR36][R6.64+0x8], R11 ;  /* 0x0000080b0600c986 */ /* 0x0007e2000c101124 */
[----:B------:R-:W-:Y:S05]  /*2970*/  @P3 BRA `(.L_x_54) ;  /* 0x00000000000c3947 */ /* 0x000fea0003800000 */
[----:B------:R-:W5:Y:S02]  /*2980*/  LDG.E.U8 R100, desc[UR36][R8.64+0x9] ;  /* 0x0000092408647981 */ /* 0x000f64000c1e1100 */
[----:B-----5:R-:W-:-:S05]  /*2990*/  PRMT R10, R100, 0x8880, RZ ;  /* 0x00008880640a7816 */ /* 0x020fca00000000ff */
[----:B------:R-:W-:-:S07]  /*29a0*/  IMAD R13, R10, R91, RZ ;  /* 0x0000005b0a0d7224 */ /* 0x000fce00078e02ff */
.L_x_54:
[----:B------:R-:W-:Y:S05]  /*29b0*/  BSYNC B1 ;  /* 0x0000000000017941 */ /* 0x000fea0003800000 */
.L_x_53:
[----:B------:R-:W-:Y:S01]  /*29c0*/  @!P3 IMAD R31, R31, R90, R13 ;  /* 0x0000005a1f1fb224 */ /* 0x000fe200078e020d */
[----:B------:R-:W-:Y:S04]  /*29d0*/  BSSY B1, `(.L_x_55) ;  /* 0x0000006000017945 */ /* 0x000fe80003800000 */
[----:B------:R0:W-:Y:S01]  /*29e0*/  @!P3 STG.E.U8 desc[UR36][R6.64+0x9], R31 ;  /* 0x0000091f0600b986 */ /* 0x0001e2000c101124 */
[----:B------:R-:W-:Y:S05]  /*29f0*/  @P5 BRA `(.L_x_56) ;  /* 0x00000000000c5947 */ /* 0x000fea0003800000 */
[----:B------:R-:W5:Y:S02]  /*2a00*/  LDG.E.U8 R100, desc[UR36][R2.64+0x10] ;  /* 0x0000102402647981 */ /* 0x000f64000c1e1100 */
[----:B-----5:R-:W-:-:S05]  /*2a10*/  PRMT R10, R100, 0x8880, RZ ;  /* 0x00008880640a7816 */ /* 0x020fca00000000ff */
[----:B------:R-:W-:-:S07]  /*2a20*/  IMAD R13, R10, R91, RZ ;  /* 0x0000005b0a0d7224 */ /* 0x000fce00078e02ff */
.L_x_56:
[----:B------:R-:W-:Y:S05]  /*2a30*/  BSYNC B1 ;  /* 0x0000000000017941 */ /* 0x000fea0003800000 */
.L_x_55:
[----:B---3--:R-:W-:Y:S01]  /*2a40*/  @!P5 IMAD R11, R32, R90, R13 ;  /* 0x0000005a200bd224 */ /* 0x008fe200078e020d */
[----:B------:R-:W-:Y:S04]  /*2a50*/  BSSY B1, `(.L_x_57) ;  /* 0x0000006000017945 */ /* 0x000fe80003800000 */
[----:B------:R3:W-:Y:S01]  /*2a60*/  @!P5 STG.E.U8 desc[UR36][R4.64+0x10], R11 ;  /* 0x0000100b0400d986 */ /* 0x0007e2000c101124 */
[----:B------:R-:W-:Y:S05]  /*2a70*/  @P2 BRA `(.L_x_58) ;  /* 0x00000000000c2947 */ /* 0x000fea0003800000 */
[----:B------:R-:W5:Y:S02]  /*2a80*/  LDG.E.U8 R100, desc[UR36][R2.64+0x11] ;  /* 0x0000112402647981 */ /* 0x000f64000c1e1100 */
[----:B-----5:R-:W-:-:S05]  /*2a90*/  PRMT R10, R100, 0x8880, RZ ;  /* 0x00008880640a7816 */ /* 0x020fca00000000ff */
[----:B------:R-:W-:-:S07]  /*2aa0*/  IMAD R13, R10, R91, RZ ;  /* 0x0000005b0a0d7224 */ /* 0x000fce00078e02ff */
.L_x_58:
[----:B------:R-:W-:Y:S05]  /*2ab0*/  BSYNC B1 ;  /* 0x0000000000017941 */ /* 0x000fea0003800000 */
.L_x_57:
        /* <DEDUP_REMOVED lines=11> */
.L_x_60:
[----:B------:R-:W-:Y:S05]  /*2b70*/  BSYNC B1 ;  /* 0x0000000000017941 */ /* 0x000fea0003800000 */
.L_x_59:
[----:B---3--:R-:W-:Y:S01]  /*2b80*/  @!P4 IMAD R11, R34, R90, R13 ;  /* 0x0000005a220bc224 */ /* 0x008fe200078e020d */
[----:B------:R-:W-:Y:S04]  /*2b90*/  BSSY B1, `(.L_x_61) ;  /* 0x0000006000017945 */ /* 0x000fe80003800000 */
[----:B------:R3:W-:Y:S01]  /*2ba0*/  @!P4 STG.E.U8 desc[UR36][R6.64+0x10], R11 ;  /* 0x0000100b0600c986 */ /* 0x0007e2000c101124 */
[----:B------:R-:W-:Y:S05]  /*2bb0*/  @P3 BRA `(.L_x_62) ;  /* 0x00000000000c3947 */ /* 0x000fea0003800000 */
[----:B------:R-:W5:Y:S02]  /*2bc0*/  LDG.E.U8 R100, desc[UR36][R8.64+0x11] ;  /* 0x0000112408647981 */ /* 0x000f64000c1e1100 */
[----:B-----5:R-:W-:-:S05]  /*2bd0*/  PRMT R10, R100, 0x8880, RZ ;  /* 0x00008880640a7816 */ /* 0x020fca00000000ff */
[----:B------:R-:W-:-:S07]  /*2be0*/  IMAD R13, R10, R91, RZ ;  /* 0x0000005b0a0d7224 */ /* 0x000fce00078e02ff */
.L_x_62:
[----:B------:R-:W-:Y:S05]  /*2bf0*/  BSYNC B1 ;  /* 0x0000000000017941 */ /* 0x000fea0003800000 */
.L_x_61:
[----:B------:R-:W-:Y:S01]  /*2c00*/  @!P3 IMAD R35, R35, R90, R13 ;  /* 0x0000005a2323b224 */ /* 0x000fe200078e020d */
[----:B------:R-:W-:Y:S04]  /*2c10*/  BSSY B1, `(.L_x_63) ;  /* 0x0000006000017945 */ /* 0x000fe80003800000 */
[----:B------:R0:W-:Y:S01]  /*2c20*/  @!P3 STG.E.U8 desc[UR36][R6.64+0x11], R35 ;  /* 0x000011230600b986 */ /* 0x0001e2000c101124 */
[----:B------:R-:W-:Y:S05]  /*2c30*/  @P5 BRA `(.L_x_64) ;  /* 0x00000000000c5947 */ /* 0x000fea0003800000 */
[----:B------:R-:W5:Y:S02]  /*2c40*/  LDG.E.U8 R100, desc[UR36][R2.64+0x18] ;  /* 0x0000182402647981 */ /* 0x000f64000c1e1100 */
[----:B-----5:R-:W-:-:S05]  /*2c50*/  PRMT R10, R100, 0x8880, RZ ;  /* 0x00008880640a7816 */ /* 0x020fca00000000ff */
[----:B------:R-:W-:-:S07]  /*2c60*/  IMAD R13, R10, R91, RZ ;  /* 0x0000005b0a0d7224 */ /* 0x000fce00078e02ff */
.L_x_64:
[----:B------:R-:W-:Y:S05]  /*2c70*/  BSYNC B1 ;  /* 0x0000000000017941 */ /* 0x000fea0003800000 */
.L_x_63:
[----:B---3--:R-:W-:Y:S01]  /*2c80*/  @!P5 IMAD R11, R36, R90, R13 ;  /* 0x0000005a240bd224 */ /* 0x008fe200078e020d */
[----:B------:R-:W-:Y:S04]  /*2c90*/  BSSY B1, `(.L_x_65) ;  /* 0x0000006000017945 */ /* 0x000fe80003800000 */
[----:B------:R3:W-:Y:S01]  /*2ca0*/  @!P5 STG.E.U8 desc[UR36][R4.64+0x18], R11 ;  /* 0x0000180b0400d986 */ /* 0x0007e2000c101124 */
[----:B------:R-:W-:Y:S05]  /*2cb0*/  @P2 BRA `(.L_x_66) ;  /* 0x00000000000c2947 */ /* 0x000fea0003800000 */
[----:B------:R-:W5:Y:S02]  /*2cc0*/  LDG.E.U8 R100, desc[UR36][R2.64+0x19] ;  /* 0x0000192402647981 */ /* 0x000f64000c1e1100 */
[----:B-----5:R-:W-:-:S05]  /*2cd0*/  PRMT R10, R100, 0x8880, RZ ;  /* 0x00008880640a7816 */ /* 0x020fca00000000ff */
[----:B------:R-:W-:-:S07]  /*2ce0*/  IMAD R13, R10, R91, RZ ;  /* 0x0000005b0a0d7224 */ /* 0x000fce00078e02ff */
.L_x_66:
[----:B------:R-:W-:Y:S05]  /*2cf0*/  BSYNC B1 ;  /* 0x0000000000017941 */ /* 0x000fea0003800000 */
.L_x_65:
        /* <DEDUP_REMOVED lines=11> */
.L_x_68:
[----:B------:R-:W-:Y:S05]  /*2db0*/  BSYNC B1 ;  /* 0x0000000000017941 */ /* 0x000fea0003800000 */
.L_x_67:
[----:B---3--:R-:W-:Y:S01]  /*2dc0*/  @!P4 IMAD R11, R38, R90, R13 ;  /* 0x0000005a260bc224 */ /* 0x008fe200078e020d */
[----:B------:R-:W-:Y:S04]  /*2dd0*/  BSSY B1, `(.L_x_69) ;  /* 0x0000006000017945 */ /* 0x000fe80003800000 */
[----:B------:R3:W-:Y:S01]  /*2de0*/  @!P4 STG.E.U8 desc[UR36][R6.64+0x18], R11 ;  /* 0x0000180b0600c986 */ /* 0x0007e2000c101124 */
[----:B------:R-:W-:Y:S05]  /*2df0*/  @P3 BRA `(.L_x_70) ;  /* 0x00000000000c3947 */ /* 0x000fea0003800000 */
[----:B------:R-:W5:Y:S02]  /*2e00*/  LDG.E.U8 R100, desc[UR36][R8.64+0x19] ;  /* 0x0000192408647981 */ /* 0x000f64000c1e1100 */
[----:B-----5:R-:W-:-:S05]  /*2e10*/  PRMT R10, R100, 0x8880, RZ ;  /* 0x00008880640a7816 */ /* 0x020fca00000000ff */
[----:B------:R-:W-:-:S07]  /*2e20*/  IMAD R13, R10, R91, RZ ;  /* 0x0000005b0a0d7224 */ /* 0x000fce00078e02ff */
.L_x_70:
[----:B------:R-:W-:Y:S05]  /*2e30*/  BSYNC B1 ;  /* 0x0000000000017941 */ /* 0x000fea0003800000 */
.L_x_69:
[----:B------:R-:W-:Y:S01]  /*2e40*/  @!P3 IMAD R39, R39, R90, R13 ;  /* 0x0000005a2727b224 */ /* 0x000fe200078e020d */
[----:B------:R-:W-:Y:S04]  /*2e50*/  BSSY B1, `(.L_x_71) ;  /* 0x0000006000017945 */ /* 0x000fe80003800000 */
[----:B------:R0:W-:Y:S01]  /*2e60*/  @!P3 STG.E.U8 desc[UR36][R6.64+0x19], R39 ;  /* 0x000019270600b986 */ /* 0x0001e2000c101124 */
[----:B------:R-:W-:Y:S05]  /*2e70*/  @P5 BRA `(.L_x_72) ;  /* 0x00000000000c5947 */ /* 0x000fea0003800000 */
[----:B------:R-:W5:Y:S02]  /*2e80*/  LDG.E.U8 R100, desc[UR36][R2.64+0x20] ;  /* 0x0000202402647981 */ /* 0x000f64000c1e1100 */
[----:B-----5:R-:W-:-:S05]  /*2e90*/  PRMT R10, R100, 0x8880, RZ ;  /* 0x00008880640a7816 */ /* 0x020fca00000000ff */
[----:B------:R-:W-:-:S07]  /*2ea0*/  IMAD R13, R10, R91, RZ ;  /* 0x0000005b0a0d7224 */ /* 0x000fce00078e02ff */
.L_x_72:
[----:B------:R-:W-:Y:S05]  /*2eb0*/  BSYNC B1 ;  /* 0x0000000000017941 */ /* 0x000fea0003800000 */
.L_x_71:
[----:B---3--:R-:W-:Y:S01]  /*2ec0*/  @!P5 IMAD R11, R40, R90, R13 ;  /* 0x0000005a280bd224 */ /* 0x008fe200078e020d */
[----:B------:R-:W-:Y:S04]  /*2ed0*/  BSSY B1, `(.L_x_73) ;  /* 0x0000006000017945 */ /* 0x000fe80003800000 */
[----:B------:R3:W-:Y:S01]  /*2ee0*/  @!P5 STG.E.U8 desc[UR36][R4.64+0x20], R11 ;  /* 0x0000200b0400d986 */ /* 0x0007e2000c101124 */
[----:B------:R-:W-:Y:S05]  /*2ef0*/  @P2 BRA `(.L_x_74) ;  /* 0x00000000000c2947 */ /* 0x000fea0003800000 */
[----:B------:R-:W5:Y:S02]  /*2f00*/  LDG.E.U8 R100, desc[UR36][R2.64+0x21] ;  /* 0x0000212402647981 */ /* 0x000f64000c1e1100 */
[----:B-----5:R-:W-:-:S05]  /*2f10*/  PRMT R10, R100, 0x8880, RZ ;  /* 0x00008880640a7816 */ /* 0x020fca00000000ff */
[----:B------:R-:W-:-:S07]  /*2f20*/  IMAD R13, R10, R91, RZ ;  /* 0x0000005b0a0d7224 */ /* 0x000fce00078e02ff */
.L_x_74:
[----:B------:R-:W-:Y:S05]  /*2f30*/  BSYNC B1 ;  /* 0x0000000000017941 */ /* 0x000fea0003800000 */
.L_x_73:
        /* <DEDUP_REMOVED lines=11> */
.L_x_76:
[----:B------:R-:W-:Y:S05]  /*2ff0*/  BSYNC B1 ;  /* 0x0000000000017941 */ /* 0x000fea0003800000 */
.L_x_75:
[----:B---3--:R-:W-:Y:S01]  /*3000*/  @!P4 IMAD R11, R42, R90, R13 ;  /* 0x0000005a2a0bc224 */ /* 0x008fe200078e020d */
[----:B------:R-:W-:Y:S04]  /*3010*/  BSSY B1, `(.L_x_77) ;  /* 0x0000006000017945 */ /* 0x000fe80003800000 */
[----:B------:R3:W-:Y:S01]  /*3020*/  @!P4 STG.E.U8 desc[UR36][R6.64+0x20], R11 ;  /* 0x0000200b0600c986 */ /* 0x0007e2000c101124 */
[----:B------:R-:W-:Y:S05]  /*3030*/  @P3 BRA `(.L_x_78) ;  /* 0x00000000000c3947 */ /* 0x000fea0003800000 */
[----:B------:R-:W5:Y:S02]  /*3040*/  LDG.E.U8 R100, desc[UR36][R8.64+0x21] ;  /* 0x0000212408647981 */ /* 0x000f64000c1e1100 */
[----:B-----5:R-:W-:-:S05]  /*3050*/  PRMT R10, R100, 0x8880, RZ ;  /* 0x00008880640a7816 */ /* 0x020fca00000000ff */
[----:B------:R-:W-:-:S07]  /*3060*/  IMAD R13, R10, R91, RZ ;  /* 0x0000005b0a0d7224 */ /* 0x000fce00078e02ff */
.L_x_78:
[----:B------:R-:W-:Y:S05]  /*3070*/  BSYNC B1 ;  /* 0x0000000000017941 */ /* 0x000fea0003800000 */
.L_x_77:
[----:B------:R-:W-:Y:S01]  /*3080*/  @!P3 IMAD R43, R43, R90, R13 ;  /* 0x0000005a2b2bb224 */ /* 0x000fe200078e020d */
[----:B------:R-:W-:Y:S04]  /*3090*/  BSSY B1, `(.L_x_79) ;  /* 0x0000006000017945 */ /* 0x000fe80003800000 */
[----:B------:R0:W-:Y:S01]  /*30a0*/  @!P3 STG.E.U8 desc[UR36][R6.64+0x21], R43 ;  /* 0x0000212b0600b986 */ /* 0x0001e2000c101124 */
[----:B------:R-:W-:Y:S05]  /*30b0*/  @P5 BRA `(.L_x_80) ;  /* 0x00000000000c5947 */ /* 0x000fea0003800000 */
[----:B------:R-:W5:Y:S02]  /*30c0*/  LDG.E.U8 R100, desc[UR36][R2.64+0x28] ;  /* 0x0000282402647981 */ /* 0x000f64000c1e1100 */
[----:B-----5:R-:W-:-:S05]  /*30d0*/  PRMT R10, R100, 0x8880, RZ ;  /* 0x00008880640a7816 */ /* 0x020fca00000000ff */
[----:B------:R-:W-:-:S07]  /*30e0*/  IMAD R13, R10, R91, RZ ;  /* 0x0000005b0a0d7224 */ /* 0x000fce00078e02ff */
.L_x_80:
[----:B------:R-:W-:Y:S05]  /*30f0*/  BSYNC B1 ;  /* 0x0000000000017941 */ /* 0x000fea0003800000 */
.L_x_79:
[----:B---3--:R-:W-:Y:S01]  /*3100*/  @!P5 IMAD R11, R44, R90, R13 ;  /* 0x0000005a2c0bd224 */ /* 0x008fe200078e020d */
[----:B------:R-:W-:Y:S04]  /*3110*/  BSSY B1, `(.L_x_81) ;  /* 0x0000006000017945 */ /* 0x000fe80003800000 */
[----:B------:R3:W-:Y:S01]  /*3120*/  @!P5 STG.E.U8 desc[UR36][R4.64+0x28], R11 ;  /* 0x0000280b0400d986 */ /* 0x0007e2000c101124 */
[----:B------:R-:W-:Y:S05]  /*3130*/  @P2 BRA `(.L_x_82) ;  /* 0x00000000000c2947 */ /* 0x000fea0003800000 */
[----:B------:R-:W5:Y:S02]  /*3140*/  LDG.E.U8 R100, desc[UR36][R2.64+0x29] ;  /* 0x0000292402647981 */ /* 0x000f64000c1e1100 */
[----:B-----5:R-:W-:-:S05]  /*3150*/  PRMT R10, R100, 0x8880, RZ ;  /* 0x00008880640a7816 */ /* 0x020fca00000000ff */
[----:B------:R-:W-:-:S07]  /*3160*/  IMAD R13, R10, R91, RZ ;  /* 0x0000005b0a0d7224 */ /* 0x000fce00078e02ff */
.L_x_82:
[----:B------:R-:W-:Y:S05]  /*3170*/  BSYNC B1 ;  /* 0x0000000000017941 */ /* 0x000fea0003800000 */
.L_x_81:
        /* <DEDUP_REMOVED lines=11> */
.L_x_84:
[----:B------:R-:W-:Y:S05]  /*3230*/  BSYNC B1 ;  /* 0x0000000000017941 */ /* 0x000fea0003800000 */
.L_x_83:
[----:B---3--:R-:W-:Y:S01]  /*3240*/  @!P4 IMAD R11, R46, R90, R13 ;  /* 0x0000005a2e0bc224 */ /* 0x008fe200078e020d */
[----:B------:R-:W-:Y:S04]  /*3250*/  BSSY B1, `(.L_x_85) ;  /* 0x0000006000017945 */ /* 0x000fe80003800000 */
[----:B------:R3:W-:Y:S01]  /*3260*/  @!P4 STG.E.U8 desc[UR36][R6.64+0x28], R11 ;  /* 0x0000280b0600c986 */ /* 0x0007e2000c101124 */
[----:B------:R-:W-:Y:S05]  /*3270*/  @P3 BRA `(.L_x_86) ;  /* 0x00000000000c3947 */ /* 0x000fea0003800000 */
[----:B------:R-:W5:Y:S02]  /*3280*/  LDG.E.U8 R100, desc[UR36][R8.64+0x29] ;  /* 0x0000292408647981 */ /* 0x000f64000c1e1100 */
[----:B-----5:R-:W-:-:S05]  /*3290*/  PRMT R10, R100, 0x8880, RZ ;  /* 0x00008880640a7816 */ /* 0x020fca00000000ff */
[----:B------:R-:W-:-:S07]  /*32a0*/  IMAD R13, R10, R91, RZ ;  /* 0x0000005b0a0d7224 */ /* 0x000fce00078e02ff */
.L_x_86:
[----:B------:R-:W-:Y:S05]  /*32b0*/  BSYNC B1 ;  /* 0x0000000000017941 */ /* 0x000fea0003800000 */
.L_x_85:
[----:B------:R-:W-:Y:S01]  /*32c0*/  @!P3 IMAD R47, R47, R90, R13 ;  /* 0x0000005a2f2fb224 */ /* 0x000fe200078e020d */
[----:B------:R-:W-:Y:S04]  /*32d0*/  BSSY B1, `(.L_x_87) ;  /* 0x0000006000017945 */ /* 0x000fe80003800000 */
[----:B------:R0:W-:Y:S01]  /*32e0*/  @!P3 STG.E.U8 desc[UR36][R6.64+0x29], R47 ;  /* 0x0000292f0600b986 */ /* 0x0001e2000c101124 */
[----:B------:R-:W-:Y:S05]  /*32f0*/  @P5 BRA `(.L_x_88) ;  /* 0x00000000000c5947 */ /* 0x000fea0003800000 */
[----:B------:R-:W5:Y:S02]  /*3300*/  LDG.E.U8 R100, desc[UR36][R2.64+0x30] ;  /* 0x0000302402647981 */ /* 0x000f64000c1e1100 */
[----:B-----5:R-:W-:-:S05]  /*3310*/  PRMT R10, R100, 0x8880, RZ ;  /* 0x00008880640a7816 */ /* 0x020fca00000000ff */
[----:B------:R-:W-:-:S07]  /*3320*/  IMAD R13, R10, R91, RZ ;  /* 0x0000005b0a0d7224 */ /* 0x000fce00078e02ff */
.L_x_88:
[----:B------:R-:W-:Y:S05]  /*3330*/  BSYNC B1 ;  /* 0x0000000000017941 */ /* 0x000fea0003800000 */
.L_x_87:
[----:B---3--:R-:W-:Y:S01]  /*3340*/  @!P5 IMAD R11, R48, R90, R13 ;  /* 0x0000005a300bd224 */ /* 0x008fe200078e020d */
[----:B------:R-:W-:Y:S04]  /*3350*/  BSSY B1, `(.L_x_89) ;  /* 0x0000006000017945 */ /* 0x000fe80003800000 */
[----:B------:R3:W-:Y:S01]  /*3360*/  @!P5 STG.E.U8 desc[UR36][R4.64+0x30], R11 ;  /* 0x0000300b0400d986 */ /* 0x0007e2000c101124 */
[----:B------:R-:W-:Y:S05]  /*3370*/  @P2 BRA `(.L_x_90) ;  /* 0x00000000000c2947 */ /* 0x000fea0003800000 */
[----:B------:R-:W5:Y:S02]  /*3380*/  LDG.E.U8 R100, desc[UR36][R2.64+0x31] ;  /* 0x0000312402647981 */ /* 0x000f64000c1e1100 */
[----:B-----5:R-:W-:-:S05]  /*3390*/  PRMT R10, R100, 0x8880, RZ ;  /* 0x00008880640a7816 */ /* 0x020fca00000000ff */
[----:B------:R-:W-:-:S07]  /*33a0*/  IMAD R13, R10, R91, RZ ;  /* 0x0000005b0a0d7224 */ /* 0x000fce00078e02ff */
.L_x_90:
[----:B------:R-:W-:Y:S05]  /*33b0*/  BSYNC B1 ;  /* 0x0000000000017941 */ /* 0x000fea0003800000 */
.L_x_89:
        /* <DEDUP_REMOVED lines=11> */
.L_x_92:
[----:B------:R-:W-:Y:S05]  /*3470*/  BSYNC B1 ;  /* 0x0000000000017941 */ /* 0x000fea0003800000 */
.L_x_91:
[----:B---3--:R-:W-:Y:S01]  /*3480*/  @!P4 IMAD R11, R50, R90, R13 ;  /* 0x0000005a320bc224 */ /* 0x008fe200078e020d */
[----:B------:R-:W-:Y:S04]  /*3490*/  BSSY B1, `(.L_x_93) ;  /* 0x0000006000017945 */ /* 0x000fe80003800000 */
[----:B------:R3:W-:Y:S01]  /*34a0*/  @!P4 STG.E.U8 desc[UR36][R6.64+0x30], R11 ;  /* 0x0000300b0600c986 */ /* 0x0007e2000c101124 */
[----:B------:R-:W-:Y:S05]  /*34b0*/  @P3 BRA `(.L_x_94) ;  /* 0x00000000000c3947 */ /* 0x000fea0003800000 */
[----:B------:R-:W5:Y:S02]  /*34c0*/  LDG.E.U8 R100, desc[UR36][R8.64+0x31] ;  /* 0x0000312408647981 */ /* 0x000f64000c1e1100 */
[----:B-----5:R-:W-:-:S05]  /*34d0*/  PRMT R10, R100, 0x8880, RZ ;  /* 0x00008880640a7816 */ /* 0x020fca00000000ff */
[----:B------:R-:W-:-:S07]  /*34e0*/  IMAD R13, R10, R91, RZ ;  /* 0x0000005b0a0d7224 */ /* 0x000fce00078e02ff */
.L_x_94:
[----:B------:R-:W-:Y:S05]  /*34f0*/  BSYNC B1 ;  /* 0x0000000000017941 */ /* 0x000fea0003800000 */
.L_x_93:
[----:B------:R-:W-:Y:S01]  /*3500*/  @!P3 IMAD R51, R51, R90, R13 ;  /* 0x0000005a3333b224 */ /* 0x000fe200078e020d */
[----:B------:R-:W-:Y:S04]  /*3510*/  BSSY B1, `(.L_x_95) ;  /* 0x0000006000017945 */ /* 0x000fe80003800000 */
[----:B------:R0:W-:Y:S01]  /*3520*/  @!P3 STG.E.U8 desc[UR36][R6.64+0x31], R51 ;  /* 0x000031330600b986 */ /* 0x0001e2000c101124 */
[----:B------:R-:W-:Y:S05]  /*3530*/  @P5 BRA `(.L_x_96) ;  /* 0x00000000000c5947 */ /* 0x000fea0003800000 */
[----:B------:R-:W5:Y:S02]  /*3540*/  LDG.E.U8 R100, desc[UR36][R2.64+0x38] ;  /* 0x0000382402647981 */ /* 0x000f64000c1e1100 */
[----:B-----5:R-:W-:-:S05]  /*3550*/  PRMT R10, R100, 0x8880, RZ ;  /* 0x00008880640a7816 */ /* 0x020fca00000000ff */
[----:B------:R-:W-:-:S07]  /*3560*/  IMAD R13, R10, R91, RZ ;  /* 0x0000005b0a0d7224 */ /* 0x000fce00078e02ff */
.L_x_96:
[----:B------:R-:W-:Y:S05]  /*3570*/  BSYNC B1 ;  /* 0x0000000000017941 */ /* 0x000fea0003800000 */
.L_x_95:
[----:B---3--:R-:W-:Y:S01]  /*3580*/  @!P5 IMAD R11, R52, R90, R13 ;  /* 0x0000005a340bd224 */ /* 0x008fe200078e020d */
[----:B------:R-:W-:Y:S04]  /*3590*/  BSSY B1, `(.L_x_97) ;  /* 0x0000006000017945 */ /* 0x000fe80003800000 */
[----:B------:R3:W-:Y:S01]  /*35a0*/  @!P5 STG.E.U8 desc[UR36][R4.64+0x38], R11 ;  /* 0x0000380b0400d986 */ /* 0x0007e2000c101124 */
[----:B------:R-:W-:Y:S05]  /*35b0*/  @P2 BRA `(.L_x_98) ;  /* 0x00000000000c2947 */ /* 0x000fea0003800000 */
[----:B------:R-:W5:Y:S02]  /*35c0*/  LDG.E.U8 R100, desc[UR36][R2.64+0x39] ;  /* 0x0000392402647981 */ /* 0x000f64000c1e1100 */
[----:B-----5:R-:W-:-:S05]  /*35d0*/  PRMT R10, R100, 0x8880, RZ ;  /* 0x00008880640a7816 */ /* 0x020fca00000000ff */
[----:B------:R-:W-:-:S07]  /*35e0*/  IMAD R13, R10, R91, RZ ;  /* 0x0000005b0a0d7224 */ /* 0x000fce00078e02ff */
.L_x_98:
[----:B------:R-:W-:Y:S05]  /*35f0*/  BSYNC B1 ;  /* 0x0000000000017941 */ /* 0x000fea0003800000 */
.L_x_97:
        /* <DEDUP_REMOVED lines=11> */
.L_x_100:
[----:B------:R-:W-:Y:S05]  /*36b0*/  BSYNC B1 ;  /* 0x0000000000017941 */ /* 0x000fea0003800000 */
.L_x_99:
[----:B---3--:R-:W-:Y:S01]  /*36c0*/  @!P4 IMAD R11, R54, R90, R13 ;  /* 0x0000005a360bc224 */ /* 0x008fe200078e020d */
[----:B------:R-:W-:Y:S04]  /*36d0*/  BSSY B1, `(.L_x_101) ;  /* 0x0000006000017945 */ /* 0x000fe80003800000 */
[----:B------:R3:W-:Y:S01]  /*36e0*/  @!P4 STG.E.U8 desc[UR36][R6.64+0x38], R11 ;  /* 0x0000380b0600c986 */ /* 0x0007e2000c101124 */
[----:B------:R-:W-:Y:S05]  /*36f0*/  @P3 BRA `(.L_x_102) ;  /* 0x00000000000c3947 */ /* 0x000fea0003800000 */
[----:B------:R-:W5:Y:S02]  /*3700*/  LDG.E.U8 R100, desc[UR36][R8.64+0x39] ;  /* 0x0000392408647981 */ /* 0x000f64000c1e1100 */
[----:B-----5:R-:W-:-:S05]  /*3710*/  PRMT R10, R100, 0x8880, RZ ;  /* 0x00008880640a7816 */ /* 0x020fca00000000ff */
[----:B------:R-:W-:-:S07]  /*3720*/  IMAD R13, R10, R91, RZ ;  /* 0x0000005b0a0d7224 */ /* 0x000fce00078e02ff */
.L_x_102:
[----:B------:R-:W-:Y:S05]  /*3730*/  BSYNC B1 ;  /* 0x0000000000017941 */ /* 0x000fea0003800000 */
.L_x_101:
[----:B------:R-:W-:Y:S01]  /*3740*/  @!P3 IMAD R55, R55, R90, R13 ;  /* 0x0000005a3737b224 */ /* 0x000fe200078e020d */
[----:B------:R-:W-:Y:S04]  /*3750*/  BSSY B1, `(.L_x_103) ;  /* 0x0000006000017945 */ /* 0x000fe80003800000 */
[----:B------:R0:W-:Y:S01]  /*3760*/  @!P3 STG.E.U8 desc[UR36][R6.64+0x39], R55 ;  /* 0x000039370600b986 */ /* 0x0001e2000c101124 */
[----:B------:R-:W-:Y:S05]  /*3770*/  @P5 BRA `(.L_x_104) ;  /* 0x00000000000c5947 */ /* 0x000fea0003800000 */
[----:B------:R-:W5:Y:S02]  /*3780*/  LDG.E.U8 R100, desc[UR36][R2.64+0x40] ;  /* 0x0000402402647981 */ /* 0x000f64000c1e1100 */
[----:B-----5:R-:W-:-:S05]  /*3790*/  PRMT R10, R100, 0x8880, RZ ;  /* 0x00008880640a7816 */ /* 0x020fca00000000ff */
[----:B------:R-:W-:-:S07]  /*37a0*/  IMAD R13, R10, R91, RZ ;  /* 0x0000005b0a0d7224 */ /* 0x000fce00078e02ff */
.L_x_104:
[----:B------:R-:W-:Y:S05]  /*37b0*/  BSYNC B1 ;  /* 0x0000000000017941 */ /* 0x000fea0003800000 */
.L_x_103:
[----:B---3--:R-:W-:Y:S01]  /*37c0*/  @!P5 IMAD R11, R56, R90, R13 ;  /* 0x0000005a380bd224 */ /* 0x008fe200078e020d */
[----:B------:R-:W-:Y:S04]  /*37d0*/  BSSY B1, `(.L_x_105) ;  /* 0x0000006000017945 */ /* 0x000fe80003800000 */
[----:B------:R3:W-:Y:S01]  /*37e0*/  @!P5 STG.E.U8 desc[UR36][R4.64+0x40], R11 ;  /* 0x0000400b0400d986 */ /* 0x0007e2000c101124 */
[----:B------:R-:W-:Y:S05]  /*37f0*/  @P2 BRA `(.L_x_106) ;  /* 0x00000000000c2947 */ /* 0x000fea0003800000 */
[----:B------:R-:W5:Y:S02]  /*3800*/  LDG.E.U8 R100, desc[UR36][R2.64+0x41] ;  /* 0x0000412402647981 */ /* 0x000f64000c1e1100 */
[----:B-----5:R-:W-:-:S05]  /*3810*/  PRMT R10, R100, 0x8880, RZ ;  /* 0x00008880640a7816 */ /* 0x020fca00000000ff */
[----:B------:R-:W-:-:S07]  /*3820*/  IMAD R13, R10, R91, RZ ;  /* 0x0000005b0a0d7224 */ /* 0x000fce00078e02ff */
.L_x_106:
[----:B------:R-:W-:Y:S05]  /*3830*/  BSYNC B1 ;  /* 0x0000000000017941 */ /* 0x000fea0003800000 */
.L_x_105:
        /* <DEDUP_REMOVED lines=11> */
.L_x_108:
[----:B------:R-:W-:Y:S05]  /*38f0*/  BSYNC B1 ;  /* 0x0000000000017941 */ /* 0x000fea0003800000 */
.L_x_107:
[----:B---3--:R-:W-:Y:S01]  /*3900*/  @!P4 IMAD R11, R58, R90, R13 ;  /* 0x0000005a3a0bc224 */ /* 0x008fe200078e020d */
[----:B------:R-:W-:Y:S04]  /*3910*/  BSSY B1, `(.L_x_109) ;  /* 0x0000006000017945 */ /* 0x000fe80003800000 */
[----:B------:R3:W-:Y:S01]  /*3920*/  @!P4 STG.E.U8 desc[UR36][R6.64+0x40], R11 ;  /* 0x0000400b0600c986 */ /* 0x0007e2000c101124 */
[----:B------:R-:W-:Y:S05]  /*3930*/  @P3 BRA `(.L_x_110) ;  /* 0x00000000000c3947 */ /* 0x000fea0003800000 */
[----:B------:R-:W5:Y:S02]  /*3940*/  LDG.E.U8 R100, desc[UR36][R8.64+0x41] ;  /* 0x0000412408647981 */ /* 0x000f64000c1e1100 */
[----:B-----5:R-:W-:-:S05]  /*3950*/  PRMT R10, R100, 0x8880, RZ ;  /* 0x00008880640a7816 */ /* 0x020fca00000000ff */
[----:B------:R-:W-:-:S07]  /*3960*/  IMAD R13, R10, R91, RZ ;  /* 0x0000005b0a0d7224 */ /* 0x000fce00078e02ff */
.L_x_110:
[----:B------:R-:W-:Y:S05]  /*3970*/  BSYNC B1 ;  /* 0x0000000000017941 */ /* 0x000fea0003800000 */
.L_x_109:
[----:B------:R-:W-:Y:S01]  /*3980*/  @!P3 IMAD R59, R59, R90, R13 ;  /* 0x0000005a3b3bb224 */ /* 0x000fe200078e020d */
[----:B------:R-:W-:Y:S04]  /*3990*/  BSSY B1, `(.L_x_111) ;  /* 0x0000006000017945 */ /* 0x000fe80003800000 */
[----:B------:R0:W-:Y:S01]  /*39a0*/  @!P3 STG.E.U8 desc[UR36][R6.64+0x41], R59 ;  /* 0x0000413b0600b986 */ /* 0x0001e2000c101124 */
[----:B------:R-:W-:Y:S05]  /*39b0*/  @P5 BRA `(.L_x_112) ;  /* 0x00000000000c5947 */ /* 0x000fea0003800000 */
[----:B------:R-:W5:Y:S02]  /*39c0*/  LDG.E.U8 R100, desc[UR36][R2.64+0x48] ;  /* 0x0000482402647981 */ /* 0x000f64000c1e1100 */
[----:B-----5:R-:W-:-:S05]  /*39d0*/  PRMT R10, R100, 0x8880, RZ ;  /* 0x00008880640a7816 */ /* 0x020fca00000000ff */
[----:B------:R-:W-:-:S07]  /*39e0*/  IMAD R13, R10, R91, RZ ;  /* 0x0000005b0a0d7224 */ /* 0x000fce00078e02ff */
.L_x_112:
[----:B------:R-:W-:Y:S05]  /*39f0*/  BSYNC B1 ;  /* 0x0000000000017941 */ /* 0x000fea0003800000 */
.L_x_111:
[----:B---3--:R-:W-:Y:S01]  /*3a00*/  @!P5 IMAD R11, R60, R90, R13 ;  /* 0x0000005a3c0bd224 */ /* 0x008fe200078e020d */
[----:B------:R-:W-:Y:S04]  /*3a10*/  BSSY B1, `(.L_x_113) ;  /* 0x0000006000017945 */ /* 0x000fe80003800000 */
[----:B------:R3:W-:Y:S01]  /*3a20*/  @!P5 STG.E.U8 desc[UR36][R4.64+0x48], R11 ;  /* 0x0000480b0400d986 */ /* 0x0007e2000c101124 */
[----:B------:R-:W-:Y:S05]  /*3a30*/  @P2 BRA `(.L_x_114) ;  /* 0x00000000000c2947 */ /* 0x000fea0003800000 */
[----:B------:R-:W5:Y:S02]  /*3a40*/  LDG.E.U8 R100, desc[UR36][R2.64+0x49] ;  /* 0x0000492402647981 */ /* 0x000f64000c1e1100 */
[----:B-----5:R-:W-:-:S05]  /*3a50*/  PRMT R10, R100, 0x8880, RZ ;  /* 0x00008880640a7816 */ /* 0x020fca00000000ff */
[----:B------:R-:W-:-:S07]  /*3a60*/  IMAD R13, R10, R91, RZ ;  /* 0x0000005b0a0d7224 */ /* 0x000fce00078e02ff */
.L_x_114:
[----:B------:R-:W-:Y:S05]  /*3a70*/  BSYNC B1 ;  /* 0x0000000000017941 */ /* 0x000fea0003800000 */
.L_x_113:
        /* <DEDUP_REMOVED lines=11> */
.L_x_116:
[----:B------:R-:W-:Y:S05]  /*3b30*/  BSYNC B1 ;  /* 0x0000000000017941 */ /* 0x000fea0003800000 */
.L_x_115:
[----:B---3--:R-:W-:Y:S01]  /*3b40*/  @!P4 IMAD R11, R62, R90, R13 ;  /* 0x0000005a3e0bc224 */ /* 0x008fe200078e020d */
[----:B------:R-:W-:Y:S04]  /*3b50*/  BSSY B1, `(.L_x_117) ;  /* 0x0000006000017945 */ /* 0x000fe80003800000 */
[----:B------:R3:W-:Y:S01]  /*3b60*/  @!P4 STG.E.U8 desc[UR36][R6.64+0x48], R11 ;  /* 0x0000480b0600c986 */ /* 0x0007e2000c101124 */
[----:B------:R-:W-:Y:S05]  /*3b70*/  @P3 BRA `(.L_x_118) ;  /* 0x00000000000c3947 */ /* 0x000fea0003800000 */
[----:B------:R-:W5:Y:S02]  /*3b80*/  LDG.E.U8 R100, desc[UR36][R8.64+0x49] ;  /* 0x0000492408647981 */ /* 0x000f64000c1e1100 */
[----:B-----5:R-:W-:-:S05]  /*3b90*/  PRMT R10, R100, 0x8880, RZ ;  /* 0x00008880640a7816 */ /* 0x020fca00000000ff */
[----:B------:R-:W-:-:S07]  /*3ba0*/  IMAD R13, R10, R91, RZ ;  /* 0x0000005b0a0d7224 */ /* 0x000fce00078e02ff */
.L_x_118:
[----:B------:R-:W-:Y:S05]  /*3bb0*/  BSYNC B1 ;  /* 0x0000000000017941 */ /* 0x000fea0003800000 */
.L_x_117:
[----:B------:R-:W-:Y:S01]  /*3bc0*/  @!P3 IMAD R63, R63, R90, R13 ;  /* 0x0000005a3f3fb224 */ /* 0x000fe200078e020d */
[----:B------:R-:W-:Y:S04]  /*3bd0*/  BSSY B1, `(.L_x_119) ;  /* 0x0000006000017945 */ /* 0x000fe80003800000 */
[----:B------:R0:W-:Y:S01]  /*3be0*/  @!P3 STG.E.U8 desc[UR36][R6.64+0x49], R63 ;  /* 0x0000493f0600b986 */ /* 0x0001e2000c101124 */
[----:B------:R-:W-:Y:S05]  /*3bf0*/  @P5 BRA `(.L_x_120) ;  /* 0x00000000000c5947 */ /* 0x000fea0003800000 */
[----:B------:R-:W5:Y:S02]  /*3c00*/  LDG.E.U8 R100, desc[UR36][R2.64+0x50] ;  /* 0x0000502402647981 */ /* 0x000f64000c1e1100 */
[----:B-----5:R-:W-:-:S05]  /*3c10*/  PRMT R10, R100, 0x8880, RZ ;  /* 0x00008880640a7816 */ /* 0x020fca00000000ff */
[----:B------:R-:W-:-:S07]  /*3c20*/  IMAD R13, R10, R91, RZ ;  /* 0x0000005b0a0d7224 */ /* 0x000fce00078e02ff */
.L_x_120:
[----:B------:R-:W-:Y:S05]  /*3c30*/  BSYNC B1 ;  /* 0x0000000000017941 */ /* 0x000fea0003800000 */
.L_x_119:
[----:B---3--:R-:W-:Y:S01]  /*3c40*/  @!P5 IMAD R11, R64, R90, R13 ;  /* 0x0000005a400bd224 */ /* 0x008fe200078e020d */
[----:B------:R-:W-:Y:S04]  /*3c50*/  BSSY B1, `(.L_x_121) ;  /* 0x0000006000017945 */ /* 0x000fe80003800000 */
[----:B------:R3:W-:Y:S01]  /*3c60*/  @!P5 STG.E.U8 desc[UR36][R4.64+0x50], R11 ;  /* 0x0000500b0400d986 */ /* 0x0007e2000c101124 */
[----:B------:R-:W-:Y:S05]  /*3c70*/  @P2 BRA `(.L_x_122) ;  /* 0x00000000000c2947 */ /* 0x000fea0003800000 */
[----:B------:R-:W5:Y:S02]  /*3c80*/  LDG.E.U8 R100, desc[UR36][R2.64+0x51] ;  /* 0x0000512402647981 */ /* 0x000f64000c1e1100 */
[----:B-----5:R-:W-:-:S05]  /*3c90*/  PRMT R10, R100, 0x8880, RZ ;  /* 0x00008880640a7816 */ /* 0x020fca00000000ff */
[----:B------:R-:W-:-:S07]  /*3ca0*/  IMAD R13, R10, R91, RZ ;  /* 0x0000005b0a0d7224 */ /* 0x000fce00078e02ff */
.L_x_122:
[----:B------:R-:W-:Y:S05]  /*3cb0*/  BSYNC B1 ;  /* 0x0000000000017941 */ /* 0x000fea0003800000 */
.L_x_121:
        /* <DEDUP_REMOVED lines=11> */
.L_x_124:
[----:B------:R-:W-:Y:S05]  /*3d70*/  BSYNC B1 ;  /* 0x0000000000017941 */ /* 0x000fea0003800000 */
.L_x_123:
[----:B---3--:R-:W-:Y:S01]  /*3d80*/  @!P4 IMAD R11, R66, R90, R13 ;  /* 0x0000005a420bc224 */ /* 0x008fe200078e020d */
[----:B------:R-:W-:Y:S04]  /*3d90*/  BSSY B1, `(.L_x_125) ;  /* 0x0000006000017945 */ /* 0x000fe80003800000 */
[----:B------:R3:W-:Y:S01]  /*3da0*/  @!P4 STG.E.U8 desc[UR36][R6.64+0x50], R11 ;  /* 0x0000500b0600c986 */ /* 0x0007e2000c101124 */
[----:B------:R-:W-:Y:S05]  /*3db0*/  @P3 BRA `(.L_x_126) ;  /* 0x00000000000c3947 */ /* 0x000fea0003800000 */
[----:B------:R-:W5:Y:S02]  /*3dc0*/  LDG.E.U8 R100, desc[UR36][R8.64+0x51] ;  /* 0x0000512408647981 */ /* 0x000f64000c1e1100 */
[----:B-----5:R-:W-:-:S05]  /*3dd0*/  PRMT R10, R100, 0x8880, RZ ;  /* 0x00008880640a7816 */ /* 0x020fca00000000ff */
[----:B------:R-:W-:-:S07]  /*3de0*/  IMAD R13, R10, R91, RZ ;  /* 0x0000005b0a0d7224 */ /* 0x000fce00078e02ff */
.L_x_126:
[----:B------:R-:W-:Y:S05]  /*3df0*/  BSYNC B1 ;  /* 0x0000000000017941 */ /* 0x000fea0003800000 */
.L_x_125:
[----:B------:R-:W-:Y:S01]  /*3e00*/  @!P3 IMAD R67, R67, R90, R13 ;  /* 0x0000005a4343b224 */ /* 0x000fe200078e020d */
[----:B------:R-:W-:Y:S04]  /*3e10*/  BSSY B1, `(.L_x_127) ;  /* 0x0000006000017945 */ /* 0x000fe80003800000 */
[----:B------:R0:W-:Y:S01]  /*3e20*/  @!P3 STG.E.U8 desc[UR36][R6.64+0x51], R67 ;  /* 0x000051430600b986 */ /* 0x0001e2000c101124 */
[----:B------:R-:W-:Y:S05]  /*3e30*/  @P5 BRA `(.L_x_128) ;  /* 0x00000000000c5947 */ /* 0x000fea0003800000 */
[----:B------:R-:W5:Y:S02]  /*3e40*/  LDG.E.U8 R100, desc[UR36][R2.64+0x58] ;  /* 0x0000582402647981 */ /* 0x000f64000c1e1100 */
[----:B-----5:R-:W-:-:S05]  /*3e50*/  PRMT R10, R100, 0x8880, RZ ;  /* 0x00008880640a7816 */ /* 0x020fca00000000ff */
[----:B------:R-:W-:-:S07]  /*3e60*/  IMAD R13, R10, R91, RZ ;  /* 0x0000005b0a0d7224 */ /* 0x000fce00078e02ff */
.L_x_128:
[----:B------:R-:W-:Y:S05]  /*3e70*/  BSYNC B1 ;  /* 0x0000000000017941 */ /* 0x000fea0003800000 */
.L_x_127:
[----:B---3--:R-:W-:Y:S01]  /*3e80*/  @!P5 IMAD R11, R68, R90, R13 ;  /* 0x0000005a440bd224 */ /* 0x008fe200078e020d */
[----:B------:R-:W-:Y:S04]  /*3e90*/  BSSY B1, `(.L_x_129) ;  /* 0x0000006000017945 */ /* 0x000fe80003800000 */
[----:B------:R3:W-:Y:S01]  /*3ea0*/  @!P5 STG.E.U8 desc[UR36][R4.64+0x58], R11 ;  /* 0x0000580b0400d986 */ /* 0x0007e2000c101124 */
[----:B------:R-:W-:Y:S05]  /*3eb0*/  @P2 BRA `(.L_x_130) ;  /* 0x00000000000c2947 */ /* 0x000fea0003800000 */
[----:B------:R-:W5:Y:S02]  /*3ec0*/  LDG.E.U8 R100, desc[UR36][R2.64+0x59] ;  /* 0x0000592402647981 */ /* 0x000f64000c1e1100 */
[----:B-----5:R-:W-:-:S05]  /*3ed0*/  PRMT R10, R100, 0x8880, RZ ;  /* 0x00008880640a7816 */ /* 0x020fca00000000ff */
[----:B------:R-:W-:-:S07]  /*3ee0*/  IMAD R13, R10, R91, RZ ;  /* 0x0000005b0a0d7224 */ /* 0x000fce00078e02ff */
.L_x_130:
[----:B------:R-:W-:Y:S05]  /*3ef0*/  BSYNC B1 ;  /* 0x0000000000017941 */ /* 0x000fea0003800000 */
.L_x_129:
        /* <DEDUP_REMOVED lines=11> */
.L_x_132:
[----:B------:R-:W-:Y:S05]  /*3fb0*/  BSYNC B1 ;  /* 0x0000000000017941 */ /* 0x000fea0003800000 */
.L_x_131:
[----:B---3--:R-:W-:Y:S01]  /*3fc0*/  @!P4 IMAD R11, R70, R90, R13 ;  /* 0x0000005a460bc224 */ /* 0x008fe200078e020d */
[----:B------:R-:W-:Y:S04]  /*3fd0*/  BSSY B1, `(.L_x_133) ;  /* 0x0000006000017945 */ /* 0x000fe80003800000 */
[----:B------:R3:W-:Y:S01]  /*3fe0*/  @!P4 STG.E.U8 desc[UR36][R6.64+0x58], R11 ;  /* 0x0000580b0600c986 */ /* 0x0007e2000c101124 */
[----:B------:R-:W-:Y:S05]  /*3ff0*/  @P3 BRA `(.L_x_134) ;  /* 0x00000000000c3947 */ /* 0x000fea0003800000 */
[----:B------:R-:W5:Y:S02]  /*4000*/  LDG.E.U8 R100, desc[UR36][R8.64+0x59] ;  /* 0x0000592408647981 */ /* 0x000f64000c1e1100 */
[----:B-----5:R-:W-:-:S05]  /*4010*/  PRMT R10, R100, 0x8880, RZ ;  /* 0x00008880640a7816 */ /* 0x020fca00000000ff */
[----:B------:R-:W-:-:S07]  /*4020*/  IMAD R13, R10, R91, RZ ;  /* 0x0000005b0a0d7224 */ /* 0x000fce00078e02ff */
.L_x_134:
[----:B------:R-:W-:Y:S05]  /*4030*/  BSYNC B1 ;  /* 0x0000000000017941 */ /* 0x000fea0003800000 */
.L_x_133:
[----:B------:R-:W-:Y:S01]  /*4040*/  @!P3 IMAD R71, R71, R90, R13 ;  /* 0x0000005a4747b224 */ /* 0x000fe200078e020d */
[----:B------:R-:W-:Y:S04]  /*4050*/  BSSY B1, `(.L_x_135) ;  /* 0x0000006000017945 */ /* 0x000fe80003800000 */
[----:B------:R0:W-:Y:S01]  /*4060*/  @!P3 STG.E.U8 desc[UR36][R6.64+0x59], R71 ;  /* 0x000059470600b986 */ /* 0x0001e2000c101124 */
[----:B------:R-:W-:Y:S05]  /*4070*/  @P5 BRA `(.L_x_136) ;  /* 0x00000000000c5947 */ /* 0x000fea0003800000 */
[----:B------:R-:W5:Y:S02]  /*4080*/  LDG.E.U8 R100, desc[UR36][R2.64+0x60] ;  /* 0x0000602402647981 */ /* 0x000f64000c1e1100 */
[----:B-----5:R-:W-:-:S05]  /*4090*/  PRMT R10, R100, 0x8880, RZ ;  /* 0x00008880640a7816 */ /* 0x020fca00000000ff */
[----:B------:R-:W-:-:S07]  /*40a0*/  IMAD R13, R10, R91, RZ ;  /* 0x0000005b0a0d7224 */ /* 0x000fce00078e02ff */
.L_x_136:
[----:B------:R-:W-:Y:S05]  /*40b0*/  BSYNC B1 ;  /* 0x0000000000017941 */ /* 0x000fea0003800000 */
.L_x_135:
[----:B---3--:R-:W-:Y:S01]  /*40c0*/  @!P5 IMAD R11, R72, R90, R13 ;  /* 0x0000005a480bd224 */ /* 0x008fe200078e020d */
[----:B------:R-:W-:Y:S04]  /*40d0*/  BSSY B1, `(.L_x_137) ;  /* 0x0000006000017945 */ /* 0x000fe80003800000 */
[----:B------:R3:W-:Y:S01]  /*40e0*/  @!P5 STG.E.U8 desc[UR36][R4.64+0x60], R11 ;  /* 0x0000600b0400d986 */ /* 0x0007e2000c101124 */
[----:B------:R-:W-:Y:S05]  /*40f0*/  @P2 BRA `(.L_x_138) ;  /* 0x00000000000c2947 */ /* 0x000fea0003800000 */
[----:B------:R-:W5:Y:S02]  /*4100*/  LDG.E.U8 R100, desc[UR36][R2.64+0x61] ;  /* 0x0000612402647981 */ /* 0x000f64000c1e1100 */
[----:B-----5:R-:W-:-:S05]  /*4110*/  PRMT R10, R100, 0x8880, RZ ;  /* 0x00008880640a7816 */ /* 0x020fca00000000ff */
[----:B------:R-:W-:-:S07]  /*4120*/  IMAD R13, R10, R91, RZ ;  /* 0x0000005b0a0d7224 */ /* 0x000fce00078e02ff */
.L_x_138:
[----:B------:R-:W-:Y:S05]  /*4130*/  BSYNC B1 ;  /* 0x0000000000017941 */ /* 0x000fea0003800000 */
.L_x_137:
        /* <DEDUP_REMOVED lines=11> */
.L_x_140:
[----:B------:R-:W-:Y:S05]  /*41f0*/  BSYNC B1 ;  /* 0x0000000000017941 */ /* 0x000fea0003800000 */
.L_x_139:
[----:B---3--:R-:W-:Y:S01]  /*4200*/  @!P4 IMAD R11, R74, R90, R13 ;  /* 0x0000005a4a0bc224 */ /* 0x008fe200078e020d */
[----:B------:R-:W-:Y:S04]  /*4210*/  BSSY B1, `(.L_x_141) ;  /* 0x0000006000017945 */ /* 0x000fe80003800000 */
[----:B------:R3:W-:Y:S01]  /*4220*/  @!P4 STG.E.U8 desc[UR36][R6.64+0x60], R11 ;  /* 0x0000600b0600c986 */ /* 0x0007e2000c101124 */
[----:B------:R-:W-:Y:S05]  /*4230*/  @P3 BRA `(.L_x_142) ;  /* 0x00000000000c3947 */ /* 0x000fea0003800000 */
[----:B------:R-:W5:Y:S02]  /*4240*/  LDG.E.U8 R100, desc[UR36][R8.64+0x61] ;  /* 0x0000612408647981 */ /* 0x000f64000c1e1100 */
[----:B-----5:R-:W-:-:S05]  /*4250*/  PRMT R10, R100, 0x8880, RZ ;  /* 0x00008880640a7816 */ /* 0x020fca00000000ff */
[----:B------:R-:W-:-:S07]  /*4260*/  IMAD R13, R10, R91, RZ ;  /* 0x0000005b0a0d7224 */ /* 0x000fce00078e02ff */
.L_x_142:
[----:B------:R-:W-:Y:S05]  /*4270*/  BSYNC B1 ;  /* 0x0000000000017941 */ /* 0x000fea0003800000 */
.L_x_141:
[----:B------:R-:W-:Y:S01]  /*4280*/  @!P3 IMAD R75, R75, R90, R13 ;  /* 0x0000005a4b4bb224 */ /* 0x000fe200078e020d */
[----:B------:R-:W-:Y:S04]  /*4290*/  BSSY B1, `(.L_x_143) ;  /* 0x0000006000017945 */ /* 0x000fe80003800000 */
[----:B------:R0:W-:Y:S01]  /*42a0*/  @!P3 STG.E.U8 desc[UR36][R6.64+0x61], R75 ;  /* 0x0000614b0600b986 */ /* 0x0001e2000c101124 */
[----:B------:R-:W-:Y:S05]  /*42b0*/  @P5 BRA `(.L_x_144) ;  /* 0x00000000000c5947 */ /* 0x000fea0003800000 */
[----:B------:R-:W5:Y:S02]  /*42c0*/  LDG.E.U8 R100, desc[UR36][R2.64+0x68] ;  /* 0x0000682402647981 */ /* 0x000f64000c1e1100 */
[----:B-----5:R-:W-:-:S05]  /*42d0*/  PRMT R10, R100, 0x8880, RZ ;  /* 0x00008880640a7816 */ /* 0x020fca00000000ff */
[----:B------:R-:W-:-:S07]  /*42e0*/  IMAD R13, R10, R91, RZ ;  /* 0x0000005b0a0d7224 */ /* 0x000fce00078e02ff */
.L_x_144:
[----:B------:R-:W-:Y:S05]  /*42f0*/  BSYNC B1 ;  /* 0x0000000000017941 */ /* 0x000fea0003800000 */
.L_x_143:
[----:B---3--:R-:W-:Y:S01]  /*4300*/  @!P5 IMAD R11, R76, R90, R13 ;  /* 0x0000005a4c0bd224 */ /* 0x008fe200078e020d */
[----:B------:R-:W-:Y:S04]  /*4310*/  BSSY B1, `(.L_x_145) ;  /* 0x0000006000017945 */ /* 0x000fe80003800000 */
[----:B------:R3:W-:Y:S01]  /*4320*/  @!P5 STG.E.U8 desc[UR36][R4.64+0x68], R11 ;  /* 0x0000680b0400d986 */ /* 0x0007e2000c101124 */
[----:B------:R-:W-:Y:S05]  /*4330*/  @P2 BRA `(.L_x_146) ;  /* 0x00000000000c2947 */ /* 0x000fea0003800000 */
[----:B------:R-:W5:Y:S02]  /*4340*/  LDG.E.U8 R100, desc[UR36][R2.64+0x69] ;  /* 0x0000692402647981 */ /* 0x000f64000c1e1100 */
[----:B-----5:R-:W-:-:S05]  /*4350*/  PRMT R10, R100, 0x8880, RZ ;  /* 0x00008880640a7816 */ /* 0x020fca00000000ff */
[----:B------:R-:W-:-:S07]  /*4360*/  IMAD R13, R10, R91, RZ ;  /* 0x0000005b0a0d7224 */ /* 0x000fce00078e02ff */
.L_x_146:
[----:B------:R-:W-:Y:S05]  /*4370*/  BSYNC B1 ;  /* 0x0000000000017941 */ /* 0x000fea0003800000 */
.L_x_145:
        /* <DEDUP_REMOVED lines=11> */
.L_x_148:
[----:B------:R-:W-:Y:S05]  /*4430*/  BSYNC B1 ;  /* 0x0000000000017941 */ /* 0x000fea0003800000 */
.L_x_147:
[----:B---3--:R-:W-:Y:S01]  /*4440*/  @!P4 IMAD R11, R78, R90, R13 ;  /* 0x0000005a4e0bc224 */ /* 0x008fe200078e020d */
[----:B------:R-:W-:Y:S04]  /*4450*/  BSSY B1, `(.L_x_149) ;  /* 0x0000006000017945 */ /* 0x000fe80003800000 */
[----:B------:R3:W-:Y:S01]  /*4460*/  @!P4 STG.E.U8 desc[UR36][R6.64+0x68], R11 ;  /* 0x0000680b0600c986 */ /* 0x0007e2000c101124 */
[----:B------:R-:W-:Y:S05]  /*4470*/  @P3 BRA `(.L_x_150) ;  /* 0x00000000000c3947 */ /* 0x000fea0003800000 */
[----:B------:R-:W5:Y:S02]  /*4480*/  LDG.E.U8 R100, desc[UR36][R8.64+0x69] ;  /* 0x0000692408647981 */ /* 0x000f64000c1e1100 */
[----:B-----5:R-:W-:-:S05]  /*4490*/  PRMT R10, R100, 0x8880, RZ ;  /* 0x00008880640a7816 */ /* 0x020fca00000000ff */
[----:B------:R-:W-:-:S07]  /*44a0*/  IMAD R13, R10, R91, RZ ;  /* 0x0000005b0a0d7224 */ /* 0x000fce00078e02ff */
.L_x_150:
[----:B------:R-:W-:Y:S05]  /*44b0*/  BSYNC B1 ;  /* 0x0000000000017941 */ /* 0x000fea0003800000 */
.L_x_149:
[----:B------:R-:W-:Y:S01]  /*44c0*/  @!P3 IMAD R79, R79, R90, R13 ;  /* 0x0000005a4f4fb224 */ /* 0x000fe200078e020d */
[----:B------:R-:W-:Y:S04]  /*44d0*/  BSSY B1, `(.L_x_151) ;  /* 0x0000006000017945 */ /* 0x000fe80003800000 */
[----:B------:R0:W-:Y:S01]  /*44e0*/  @!P3 STG.E.U8 desc[UR36][R6.64+0x69], R79 ;  /* 0x0000694f0600b986 */ /* 0x0001e2000c101124 */
[----:B------:R-:W-:Y:S05]  /*44f0*/  @P5 BRA `(.L_x_152) ;  /* 0x00000000000c5947 */ /* 0x000fea0003800000 */
[----:B------:R-:W5:Y:S02]  /*4500*/  LDG.E.U8 R100, desc[UR36][R2.64+0x70] ;  /* 0x0000702402647981 */ /* 0x000f64000c1e1100 */
[----:B-----5:R-:W-:-:S05]  /*4510*/  PRMT R10, R100, 0x8880, RZ ;  /* 0x00008880640a7816 */ /* 0x020fca00000000ff */
[----:B------:R-:W-:-:S07]  /*4520*/  IMAD R13, R10, R91, RZ ;  /* 0x0000005b0a0d7224 */ /* 0x000fce00078e02ff */
.L_x_152:
[----:B------:R-:W-:Y:S05]  /*4530*/  BSYNC B1 ;  /* 0x0000000000017941 */ /* 0x000fea0003800000 */
.L_x_151:
[----:B---3--:R-:W-:Y:S01]  /*4540*/  @!P5 IMAD R11, R80, R90, R13 ;  /* 0x0000005a500bd224 */ /* 0x008fe200078e020d */
[----:B------:R-:W-:Y:S04]  /*4550*/  BSSY B1, `(.L_x_153) ;  /* 0x0000006000017945 */ /* 0x000fe80003800000 */
[----:B------:R3:W-:Y:S01]  /*4560*/  @!P5 STG.E.U8 desc[UR36][R4.64+0x70], R11 ;  /* 0x0000700b0400d986 */ /* 0x0007e2000c101124 */
[----:B------:R-:W-:Y:S05]  /*4570*/  @P2 BRA `(.L_x_154) ;  /* 0x00000000000c2947 */ /* 0x000fea0003800000 */
[----:B------:R-:W5:Y:S02]  /*4580*/  LDG.E.U8 R100, desc[UR36][R2.64+0x71] ;  /* 0x0000712402647981 */ /* 0x000f64000c1e1100 */
[----:B-----5:R-:W-:-:S05]  /*4590*/  PRMT R10, R100, 0x8880, RZ ;  /* 0x00008880640a7816 */ /* 0x020fca00000000ff */
[----:B------:R-:W-:-:S07]  /*45a0*/  IMAD R13, R10, R91, RZ ;  /* 0x0000005b0a0d7224 */ /* 0x000fce00078e02ff */
.L_x_154:
[----:B------:R-:W-:Y:S05]  /*45b0*/  BSYNC B1 ;  /* 0x0000000000017941 */ /* 0x000fea0003800000 */
.L_x_153:
[C---:B------:R-:W-:Y:S01]  /*45c0*/  ISETP.LT.OR P4, PT, R0.reuse, 0x71, !P0 ;  /* 0x000000710000780c */ /* 0x040fe20004781670 */
[----:B------:R-:W-:Y:S01]  /*45d0*/  @!P2 IMAD R81, R81, R90, R13 ;  /* 0x0000005a5151a224 */ /* 0x000fe200078e020d */
[----:B------:R-:W-:Y:S01]  /*45e0*/  BSSY B1, `(.L_x_155) ;  /* 0x000000a000017945 */ /* 0x000fe20003800000 */
[C---:B------:R-:W-:Y:S02]  /*45f0*/  ISETP.LT.OR P3, PT, R0.reuse, 0x72, !P0 ;  /* 0x000000720000780c */ /* 0x040fe40004761670 */
[C---:B------:R-:W-:Y:S01]  /*4600*/  ISETP.LT.OR P5, PT, R0.reuse, 0x79, !P0 ;  /* 0x000000790000780c */ /* 0x040fe200047a1670 */
[----:B------:R0:W-:Y:S01]  /*4610*/  @!P2 STG.E.U8 desc[UR36][R4.64+0x71], R81 ;  /* 0x000071510400a986 */ /* 0x0001e2000c101124 */
[C---:B------:R-:W-:Y:S02]  /*4620*/  ISETP.LT.OR P2, PT, R0.reuse, 0x79, !P1 ;  /* 0x000000790000780c */ /* 0x040fe40004f41670 */
[----:B------:R-:W-:-:S04]  /*4630*/  ISETP.LT.OR P1, PT, R0, 0x7a, !P1 ;  /* 0x0000007a0000780c */ /* 0x000fc80004f21670 */
[----:B------:R-:W-:Y:S09]  /*4640*/  @P4 BRA `(.L_x_156) ;  /* 0x00000000000c4947 */ /* 0x000ff20003800000 */
[----:B------:R-:W5:Y:S02]  /*4650*/  LDG.E.U8 R100, desc[UR36][R8.64+0x70] ;  /* 0x0000702408647981 */ /* 0x000f64000c1e1100 */
[----:B-----5:R-:W-:-:S05]  /*4660*/  PRMT R10, R100, 0x8880, RZ ;  /* 0x00008880640a7816 */ /* 0x020fca00000000ff */
[----:B------:R-:W-:-:S07]  /*4670*/  IMAD R13, R10, R91, RZ ;  /* 0x0000005b0a0d7224 */ /* 0x000fce00078e02ff */
.L_x_156:
[----:B------:R-:W-:Y:S05]  /*4680*/  BSYNC B1 ;  /* 0x0000000000017941 */ /* 0x000fea0003800000 */
.L_x_155:
[----:B---3--:R-:W-:Y:S01]  /*4690*/  @!P4 IMAD R11, R82, R90, R13 ;  /* 0x0000005a520bc224 */ /* 0x008fe200078e020d */
[----:B------:R-:W-:Y:S04]  /*46a0*/  BSSY B1, `(.L_x_157) ;  /* 0x0000006000017945 */ /* 0x000fe80003800000 */
[----:B------:R3:W-:Y:S01]  /*46b0*/  @!P4 STG.E.U8 desc[UR36][R6.64+0x70], R11 ;  /* 0x0000700b0600c986 */ /* 0x0007e2000c101124 */
[----:B------:R-:W-:Y:S05]  /*46c0*/  @P3 BRA `(.L_x_158) ;  /* 0x00000000000c3947 */ /* 0x000fea0003800000 */
[----:B------:R-:W5:Y:S02]  /*46d0*/  LDG.E.U8 R100, desc[UR36][R8.64+0x71] ;  /* 0x0000712408647981 */ /* 0x000f64000c1e1100 */
[----:B-----5:R-:W-:-:S05]  /*46e0*/  PRMT R10, R100, 0x8880, RZ ;  /* 0x00008880640a7816 */ /* 0x020fca00000000ff */
[----:B------:R-:W-:-:S07]  /*46f0*/  IMAD R13, R10, R91, RZ ;  /* 0x0000005b0a0d7224 */ /* 0x000fce00078e02ff */
.L_x_158:
[----:B------:R-:W-:Y:S05]  /*4700*/  BSYNC B1 ;  /* 0x0000000000017941 */ /* 0x000fea0003800000 */
.L_x_157:
[----:B------:R-:W-:Y:S01]  /*4710*/  @!P3 IMAD R83, R83, R90, R13 ;  /* 0x0000005a5353b224 */ /* 0x000fe200078e020d */
[----:B------:R-:W-:Y:S04]  /*4720*/  BSSY B1, `(.L_x_159) ;  /* 0x0000006000017945 */ /* 0x000fe80003800000 */
[----:B------:R0:W-:Y:S01]  /*4730*/  @!P3 STG.E.U8 desc[UR36][R6.64+0x71], R83 ;  /* 0x000071530600b986 */ /* 0x0001e2000c101124 */
[----:B------:R-:W-:Y:S05]  /*4740*/  @P2 BRA `(.L_x_160) ;  /* 0x00000000000c2947 */ /* 0x000fea0003800000 */
[----:B------:R-:W5:Y:S02]  /*4750*/  LDG.E.U8 R100, desc[UR36][R2.64+0x78] ;  /* 0x0000782402647981 */ /* 0x000f64000c1e1100 */
[----:B-----5:R-:W-:-:S05]  /*4760*/  PRMT R10, R100, 0x8880, RZ ;  /* 0x00008880640a7816 */ /* 0x020fca00000000ff */
[----:B------:R-:W-:-:S07]  /*4770*/  IMAD R13, R10, R91, RZ ;  /* 0x0000005b0a0d7224 */ /* 0x000fce00078e02ff */
.L_x_160:
[----:B------:R-:W-:Y:S05]  /*4780*/  BSYNC B1 ;  /* 0x0000000000017941 */ /* 0x000fea0003800000 */
.L_x_159:
[----:B---3--:R-:W-:Y:S01]  /*4790*/  @!P2 IMAD R11, R84, R90, R13 ;  /* 0x0000005a540ba224 */ /* 0x008fe200078e020d */
[----:B------:R-:W-:Y:S04]  /*47a0*/  BSSY B1, `(.L_x_161) ;  /* 0x0000006000017945 */ /* 0x000fe80003800000 */
[----:B------:R3:W-:Y:S01]  /*47b0*/  @!P2 STG.E.U8 desc[UR36][R4.64+0x78], R11 ;  /* 0x0000780b0400a986 */ /* 0x0007e2000c101124 */
[----:B------:R-:W-:Y:S05]  /*47c0*/  @P1 BRA `(.L_x_162) ;  /* 0x00000000000c1947 */ /* 0x000fea0003800000 */
[----:B------:R-:W5:Y:S02]  /*47d0*/  LDG.E.U8 R100, desc[UR36][R2.64+0x79] ;  /* 0x0000792402647981 */ /* 0x000f64000c1e1100 */
[----:B-----5:R-:W-:-:S05]  /*47e0*/  PRMT R10, R100, 0x8880, RZ ;  /* 0x00008880640a7816 */ /* 0x020fca00000000ff */
[----:B------:R-:W-:-:S07]  /*47f0*/  IMAD R13, R10, R91, RZ ;  /* 0x0000005b0a0d7224 */ /* 0x000fce00078e02ff */
.L_x_162:
[----:B------:R-:W-:Y:S05]  /*4800*/  BSYNC B1 ;  /* 0x0000000000017941 */ /* 0x000fea0003800000 */
.L_x_161:
[----:B------:R-:W-:Y:S01]  /*4810*/  @!P1 IMAD R85, R85, R90, R13 ;  /* 0x0000005a55559224 */ /* 0x000fe200078e020d */
[----:B------:R-:W-:Y:S04]  /*4820*/  BSSY B1, `(.L_x_163) ;  /* 0x0000006000017945 */ /* 0x000fe80003800000 */
[----:B------:R0:W-:Y:S01]  /*4830*/  @!P1 STG.E.U8 desc[UR36][R4.64+0x79], R85 ;  /* 0x0000795504009986 */ /* 0x0001e2000c101124 */
[----:B------:R-:W-:Y:S05]  /*4840*/  @P5 BRA `(.L_x_164) ;  /* 0x00000000000c5947 */ /* 0x000fea0003800000 */
[----:B------:R-:W0:Y:S02]  /*4850*/  LDG.E.U8 R100, desc[UR36][R8.64+0x78] ;  /* 0x0000782408647981 */ /* 0x000e24000c1e1100 */
[----:B0-----:R-:W-:-:S05]  /*4860*/  PRMT R2, R100, 0x8880, RZ ;  /* 0x0000888064027816 */ /* 0x001fca00000000ff */
[----:B------:R-:W-:-:S07]  /*4870*/  IMAD R13, R2, R91, RZ ;  /* 0x0000005b020d7224 */ /* 0x000fce00078e02ff */
.L_x_164:
[----:B------:R-:W-:Y:S05]  /*4880*/  BSYNC B1 ;  /* 0x0000000000017941 */ /* 0x000fea0003800000 */
.L_x_163:
[----:B0-----:R-:W-:Y:S01]  /*4890*/  @!P5 IMAD R3, R86, R90, R13 ;  /* 0x0000005a5603d224 */ /* 0x001fe200078e020d */
[----:B------:R-:W-:Y:S01]  /*48a0*/  ISETP.LT.OR P0, PT, R0, 0x7a, !P0 ;  /* 0x0000007a0000780c */ /* 0x000fe20004701670 */
[----:B------:R-:W-:Y:S03]  /*48b0*/  BSSY B1, `(.L_x_165) ;  /* 0x0000006000017945 */ /* 0x000fe60003800000 */
[----:B------:R0:W-:Y:S09]  /*48c0*/  @!P5 STG.E.U8 desc[UR36][R6.64+0x78], R3 ;  /* 0x000078030600d986 */ /* 0x0001f2000c101124 */
[----:B------:R-:W-:Y:S05]  /*48d0*/  @P0 BRA `(.L_x_166) ;  /* 0x00000000000c0947 */ /* 0x000fea0003800000 */
[----:B------:R-:W5:Y:S02]  /*48e0*/  LDG.E.U8 R100, desc[UR36][R8.64+0x79] ;  /* 0x0000792408647981 */ /* 0x000f64000c1e1100 */
[----:B-----5:R-:W-:-:S05]  /*48f0*/  PRMT R0, R100, 0x8880, RZ ;  /* 0x0000888064007816 */ /* 0x020fca00000000ff */
[----:B------:R-:W-:-:S07]  /*4900*/  IMAD R13, R0, R91, RZ ;  /* 0x0000005b000d7224 */ /* 0x000fce00078e02ff */
.L_x_166:
[----:B------:R-:W-:Y:S05]  /*4910*/  BSYNC B1 ;  /* 0x0000000000017941 */ /* 0x000fea0003800000 */
.L_x_165:
[----:B------:R-:W-:Y:S01]  /*4920*/  IMAD R13, R87, R90, R13 ;  /* 0x0000005a570d7224 */ /* 0x000fe200078e020d */
[----:B------:R-:W-:Y:S06]  /*4930*/  @P0 BRA `(.L_x_167) ;  /* 0x0000000c00100947 */ /* 0x000fec0003800000 */
[----:B------:R0:W-:Y:S01]  /*4940*/  STG.E.U8 desc[UR36][R6.64+0x79], R13 ;  /* 0x0000790d06007986 */ /* 0x0001e2000c101124 */
[----:B------:R-:W-:Y:S05]  /*4950*/  BRA `(.L_x_167) ;  /* 0x0000000c00087947 */ /* 0x000fea0003800000 */
.L_x_38:
[C---:B------:R-:W-:Y:S02]  /*4960*/  ISETP.GE.AND P1, PT, R104.reuse, 0x1, PT ;  /* 0x000000016800780c */ /* 0x040fe40003f26270 */
[----:B------:R-:W-:Y:S02]  /*4970*/  ISETP.GE.AND P0, PT, R104, 0x9, PT ;  /* 0x000000096800780c */ /* 0x000fe40003f06270 */
[C---:B------:R-:W-:Y:S02]  /*4980*/  ISETP.LT.OR P4, PT, R0.reuse, 0x1, !P1 ;  /* 0x000000010000780c */ /* 0x040fe40004f81670 */
[C---:B------:R-:W-:Y:S02]  /*4990*/  ISETP.LT.OR P3, PT, R0.reuse, 0x2, !P1 ;  /* 0x000000020000780c */ /* 0x040fe40004f61670 */
[C---:B------:R-:W-:Y:S02]  /*49a0*/  ISETP.LT.OR P2, PT, R0.reuse, 0x1, !P0 ;  /* 0x000000010000780c */ /* 0x040fe40004741670 */
[----:B------:R-:W-:-:S07]  /*49b0*/  ISETP.LT.OR P5, PT, R0, 0x2, !P0 ;  /* 0x000000020000780c */ /* 0x000fce00047a1670 */
[-C--:B------:R-:W-:Y:S02]  /*49c0*/  @!P4 IMAD R3, R24, R90.reuse, RZ ;  /* 0x0000005a1803c224 */ /* 0x080fe400078e02ff */
[-C--:B------:R-:W-:Y:S02]  /*49d0*/  @!P3 IMAD R25, R25, R90.reuse, RZ ;  /* 0x0000005a1919b224 */ /* 0x080fe400078e02ff */
[-C--:B------:R-:W-:Y:S01]  /*49e0*/  @!P2 IMAD R9, R26, R90.reuse, RZ ;  /* 0x0000005a1a09a224 */ /* 0x080fe200078e02ff */
[----:B------:R0:W-:Y:S01]  /*49f0*/  @!P4 STG.E.U8 desc[UR36][R4.64], R3 ;  /* 0x000000030400c986 */ /* 0x0001e2000c101124 */
[C---:B------:R-:W-:Y:S01]  /*4a00*/  ISETP.LT.OR P4, PT, R0.reuse, 0x9, !P1 ;  /* 0x000000090000780c */ /* 0x040fe20004f81670 */
[----:B------:R-:W-:Y:S02]  /*4a10*/  @!P5 IMAD R27, R27, R90, RZ ;  /* 0x0000005a1b1bd224 */ /* 0x000fe400078e02ff */
[----:B------:R-:W-:Y:S01]  /*4a20*/  @!P3 STG.E.U8 desc[UR36][R4.64+0x1], R25 ;  /* 0x000001190400b986 */ /* 0x000fe2000c101124 */
[----:B------:R-:W-:-:S03]  /*4a30*/  ISETP.LT.OR P3, PT, R0, 0xa, !P1 ;  /* 0x0000000a0000780c */ /* 0x000fc60004f61670 */
[----:B------:R1:W-:Y:S01]  /*4a40*/  @!P2 STG.E.U8 desc[UR36][R6.64], R9 ;  /* 0x000000090600a986 */ /* 0x0003e2000c101124 */
[----:B------:R-:W-:-:S03]  /*4a50*/  ISETP.LT.OR P2, PT, R0, 0x9, !P0 ;  /* 0x000000090000780c */ /* 0x000fc60004741670 */
[----:B------:R-:W-:Y:S01]  /*4a60*/  @!P5 STG.E.U8 desc[UR36][R6.64+0x1], R27 ;  /* 0x0000011b0600d986 */ /* 0x000fe2000c101124 */
[----:B------:R-:W-:Y:S01]  /*4a70*/  ISETP.LT.OR P5, PT, R0, 0xa, !P0 ;  /* 0x0000000a0000780c */ /* 0x000fe200047a1670 */
[----:B------:R-:W-:-:S04]  /*4a80*/  @!P4 IMAD R11, R28, R90, RZ ;  /* 0x0000005a1c0bc224 */ /* 0x000fc800078e02ff */
[-C--:B------:R-:W-:Y:S01]  /*4a90*/  @!P3 IMAD R29, R29, R90.reuse, RZ ;  /* 0x0000005a1d1db224 */ /* 0x080fe200078e02ff */
[----:B------:R-:W-:Y:S01]  /*4aa0*/  @!P4 STG.E.U8 desc[UR36][R4.64+0x8], R11 ;  /* 0x0000080b0400c986 */ /* 0x000fe2000c101124 */
[----:B------:R-:W-:Y:S02]  /*4ab0*/  ISETP.LT.OR P4, PT, R0, 0x11, !P1 ;  /* 0x000000110000780c */ /* 0x000fe40004f81670 */
[-C--:B0-----:R-:W-:Y:S01]  /*4ac0*/  @!P2 IMAD R3, R30, R90.reuse, RZ ;  /* 0x0000005a1e03a224 */ /* 0x081fe200078e02ff */
[----:B------:R-:W-:Y:S01]  /*4ad0*/  @!P3 STG.E.U8 desc[UR36][R4.64+0x9], R29 ;  /* 0x0000091d0400b986 */ /* 0x000fe2000c101124 */
[C---:B------:R-:W-:Y:S02]  /*4ae0*/  ISETP.LT.OR P3, PT, R0.reuse, 0x12, !P1 ;  /* 0x000000120000780c */ /* 0x040fe40004f61670 */
[----:B------:R-:W-:Y:S01]  /*4af0*/  @!P5 IMAD R31, R31, R90, RZ ;  /* 0x0000005a1f1fd224 */ /* 0x000fe200078e02ff */
[----:B------:R0:W-:Y:S01]  /*4b00*/  @!P2 STG.E.U8 desc[UR36][R6.64+0x8], R3 ;  /* 0x000008030600a986 */ /* 0x0001e2000c101124 */
[----:B------:R-:W-:-:S03]  /*4b10*/  ISETP.LT.OR P2, PT, R0, 0x11, !P0 ;  /* 0x000000110000780c */ /* 0x000fc60004741670 */
[----:B------:R-:W-:Y:S01]  /*4b20*/  @!P5 STG.E.U8 desc[UR36][R6.64+0x9], R31 ;  /* 0x0000091f0600d986 */ /* 0x000fe2000c101124 */
[----:B------:R-:W-:Y:S01]  /*4b30*/  ISETP.LT.OR P5, PT, R0, 0x12, !P0 ;  /* 0x000000120000780c */ /* 0x000fe200047a1670 */
[----:B-1----:R-:W-:-:S04]  /*4b40*/  @!P4 IMAD R9, R32, R90, RZ ;  /* 0x0000005a2009c224 */ /* 0x002fc800078e02ff */
        /* <DEDUP_REMOVED lines=109> */
[----:B------:R1:W-:Y:S01]  /*5220*/  @!P4 STG.E.U8 desc[UR36][R4.64+0x58], R11 ;  /* 0x0000580b0400c986 */ /* 0x0003e2000c101124 */
        /* <DEDUP_REMOVED lines=13> */
[-C--:B-1----:R-:W-:Y:S01]  /*5300*/  @!P2 IMAD R11, R74, R90.reuse, RZ ;  /* 0x0000005a4a0ba224 */ /* 0x082fe200078e02ff */
[----:B------:R-:W-:Y:S01]  /*5310*/  @!P3 STG.E.U8 desc[UR36][R4.64+0x61], R73 ;  /* 0x000061490400b986 */ /* 0x000fe2000c101124 */
[C---:B------:R-:W-:Y:S02]  /*5320*/  ISETP.LT.OR P3, PT, R0.reuse, 0x6a, !P1 ;  /* 0x0000006a0000780c */ /* 0x040fe40004f61670 */
[----:B------:R-:W-:Y:S01]  /*5330*/  @!P5 IMAD R75, R75, R90, RZ ;  /* 0x0000005a4b4bd224 */ /* 0x000fe200078e02ff */
[----:B------:R1:W-:Y:S01]  /*5340*/  @!P2 STG.E.U8 desc[UR36][R6.64+0x60], R11 ;  /* 0x0000600b0600a986 */ /* 0x0003e2000c101124 */
[----:B------:R-:W-:-:S03]  /*5350*/  ISETP.LT.OR P2, PT, R0, 0x69, !P0 ;  /* 0x000000690000780c */ /* 0x000fc60004741670 */
[----:B------:R-:W-:Y:S01]  /*5360*/  @!P5 STG.E.U8 desc[UR36][R6.64+0x61], R75 ;  /* 0x0000614b0600d986 */ /* 0x000fe2000c101124 */
[----:B------:R-:W-:Y:S01]  /*5370*/  ISETP.LT.OR P5, PT, R0, 0x6a, !P0 ;  /* 0x0000006a0000780c */ /* 0x000fe200047a1670 */
[----:B0-----:R-:W-:-:S04]  /*5380*/  @!P4 IMAD R3, R76, R90, RZ ;  /* 0x0000005a4c03c224 */ /* 0x001fc800078e02ff */
[-C--:B------:R-:W-:Y:S01]  /*5390*/  @!P3 IMAD R77, R77, R90.reuse, RZ ;  /* 0x0000005a4d4db224 */ /* 0x080fe200078e02ff */
[----:B------:R0:W-:Y:S01]  /*53a0*/  @!P4 STG.E.U8 desc[UR36][R4.64+0x68], R3 ;  /* 0x000068030400c986 */ /* 0x0001e2000c101124 */
[----:B------:R-:W-:Y:S02]  /*53b0*/  ISETP.LT.OR P4, PT, R0, 0x72, !P1 ;  /* 0x000000720000780c */ /* 0x000fe40004f81670 */
[-C--:B--2---:R-:W-:Y:S01]  /*53c0*/  @!P2 IMAD R9, R78, R90.reuse, RZ ;  /* 0x0000005a4e09a224 */ /* 0x084fe200078e02ff */
[----:B------:R-:W-:Y:S01]  /*53d0*/  @!P3 STG.E.U8 desc[UR36][R4.64+0x69], R77 ;  /* 0x0000694d0400b986 */ /* 0x000fe2000c101124 */
[C---:B------:R-:W-:Y:S02]  /*53e0*/  ISETP.LT.OR P3, PT, R0.reuse, 0x71, !P1 ;  /* 0x000000710000780c */ /* 0x040fe40004f61670 */
[----:B------:R-:W-:Y:S01]  /*53f0*/  @!P5 IMAD R79, R79, R90, RZ ;  /* 0x0000005a4f4fd224 */ /* 0x000fe200078e02ff */
[----:B------:R-:W-:Y:S01]  /*5400*/  @!P2 STG.E.U8 desc[UR36][R6.64+0x68], R9 ;  /* 0x000068090600a986 */ /* 0x000fe2000c101124 */
[----:B------:R-:W-:-:S03]  /*5410*/  ISETP.LT.OR P2, PT, R0, 0x71, !P0 ;  /* 0x000000710000780c */ /* 0x000fc60004741670 */
[----:B------:R-:W-:Y:S01]  /*5420*/  @!P5 STG.E.U8 desc[UR36][R6.64+0x69], R79 ;  /* 0x0000694f0600d986 */ /* 0x000fe2000c101124 */
[----:B------:R-:W-:Y:S01]  /*5430*/  ISETP.LT.OR P5, PT, R0, 0x79, !P0 ;  /* 0x000000790000780c */ /* 0x000fe200047a1670 */
[----:B------:R-:W-:-:S04]  /*5440*/  @!P4 IMAD R81, R81, R90, RZ ;  /* 0x0000005a5151c224 */ /* 0x000fc800078e02ff */
[-C--:B-1----:R-:W-:Y:S01]  /*5450*/  @!P3 IMAD R11, R80, R90.reuse, RZ ;  /* 0x0000005a500bb224 */ /* 0x082fe200078e02ff */
[----:B------:R-:W-:Y:S01]  /*5460*/  @!P4 STG.E.U8 desc[UR36][R4.64+0x71], R81 ;  /* 0x000071510400c986 */ /* 0x000fe2000c101124 */
[C---:B------:R-:W-:Y:S02]  /*5470*/  ISETP.LT.OR P4, PT, R0.reuse, 0x72, !P0 ;  /* 0x000000720000780c */ /* 0x040fe40004781670 */
[C---:B------:R-:W-:Y:S01]  /*5480*/  ISETP.LT.OR P0, PT, R0.reuse, 0x7a, !P0 ;  /* 0x0000007a0000780c */ /* 0x040fe20004701670 */
[----:B------:R1:W-:Y:S01]  /*5490*/  @!P3 STG.E.U8 desc[UR36][R4.64+0x70], R11 ;  /* 0x0000700b0400b986 */ /* 0x0003e2000c101124 */
[----:B------:R-:W-:Y:S01]  /*54a0*/  ISETP.LT.OR P3, PT, R0, 0x79, !P1 ;  /* 0x000000790000780c */ /* 0x000fe20004f61670 */
[----:B0-----:R-:W-:Y:S01]  /*54b0*/  @!P2 IMAD R3, R82, R90, RZ ;  /* 0x0000005a5203a224 */ /* 0x001fe200078e02ff */
[----:B------:R-:W-:-:S04]  /*54c0*/  ISETP.LT.OR P1, PT, R0, 0x7a, !P1 ;  /* 0x0000007a0000780c */ /* 0x000fc80004f21670 */
[----:B------:R0:W-:Y:S03]  /*54d0*/  @!P2 STG.E.U8 desc[UR36][R6.64+0x70], R3 ;  /* 0x000070030600a986 */ /* 0x0001e6000c101124 */
[-C--:B------:R-:W-:Y:S02]  /*54e0*/  @!P4 IMAD R83, R83, R90.reuse, RZ ;  /* 0x0000005a5353c224 */ /* 0x080fe400078e02ff */
[-C--:B-1----:R-:W-:Y:S02]  /*54f0*/  @!P5 IMAD R11, R86, R90.reuse, RZ ;  /* 0x0000005a560bd224 */ /* 0x082fe400078e02ff */
[-C--:B------:R-:W-:Y:S01]  /*5500*/  @!P3 IMAD R9, R84, R90.reuse, RZ ;  /* 0x0000005a5409b224 */ /* 0x080fe200078e02ff */
[----:B------:R0:W-:Y:S01]  /*5510*/  @!P4 STG.E.U8 desc[UR36][R6.64+0x71], R83 ;  /* 0x000071530600c986 */ /* 0x0001e2000c101124 */
[-C--:B------:R-:W-:Y:S02]  /*5520*/  @!P1 IMAD R85, R85, R90.reuse, RZ ;  /* 0x0000005a55559224 */ /* 0x080fe400078e02ff */
[----:B------:R-:W-:Y:S01]  /*5530*/  @!P0 IMAD R87, R87, R90, RZ ;  /* 0x0000005a57578224 */ /* 0x000fe200078e02ff */
[----:B------:R0:W-:Y:S04]  /*5540*/  @!P3 STG.E.U8 desc[UR36][R4.64+0x78], R9 ;  /* 0x000078090400b986 */ /* 0x0001e8000c101124 */
[----:B------:R0:W-:Y:S04]  /*5550*/  @!P1 STG.E.U8 desc[UR36][R4.64+0x79], R85 ;  /* 0x0000795504009986 */ /* 0x0001e8000c101124 */
[----:B------:R0:W-:Y:S04]  /*5560*/  @!P5 STG.E.U8 desc[UR36][R6.64+0x78], R11 ;  /* 0x0000780b0600d986 */ /* 0x0001e8000c101124 */
[----:B------:R0:W-:Y:S02]  /*5570*/  @!P0 STG.E.U8 desc[UR36][R6.64+0x79], R87 ;  /* 0x0000795706008986 */ /* 0x0001e4000c101124 */
.L_x_167:
[----:B------:R-:W-:Y:S05]  /*5580*/  BSYNC B0 ;  /* 0x0000000000007941 */ /* 0x000fea0003800000 */
.L_x_37:
[----:B0-----:R-:W2:Y:S01]  /*5590*/  LDL.64 R2, [R1] ;  /* 0x0000000001027983 */ /* 0x001ea20000100a00 */
[----:B------:R-:W-:Y:S01]  /*55a0*/  ULDC.64 UR4, c[0x0][0x650] ;  /* 0x0001940000047ab9 */ /* 0x000fe20000000a00 */
[----:B------:R0:W-:Y:S01]  /*55b0*/  SYNCS.ARRIVE.TRANS64.A1T0 RZ, [R98+UR47], RZ ;  /* 0x000000ff62ff79a7 */ /* 0x0001e2000810002f */
[----:B------:R-:W-:Y:S01]  /*55c0*/  PRMT R0, RZ, 0x7610, R0 ;  /* 0x00007610ff007816 */ /* 0x000fe20000000000 */
[----:B------:R-:W-:Y:S02]  /*55d0*/  IMAD.MOV.U32 R19, RZ, RZ, -0x1 ;  /* 0xffffffffff137424 */ /* 0x000fe400078e00ff */
[----:B------:R-:W-:Y:S01]  /*55e0*/  IMAD.MOV.U32 R22, RZ, RZ, -0x1 ;  /* 0xffffffffff167424 */ /* 0x000fe200078e00ff */
[----:B--2---:R-:W-:-:S04]  /*55f0*/  LEA R18, P0, R2, R18, 0x1 ;  /* 0x0000001202127211 */ /* 0x004fc800078008ff */
[----:B------:R-:W-:Y:S01]  /*5600*/  LEA.HI.X R17, R2, R17, R23, 0x1, P0 ;  /* 0x0000001102117211 */ /* 0x000fe200000f0c17 */
[----:B------:R-:W-:Y:S01]  /*5610*/  IMAD.MOV.U32 R2, RZ, RZ, -0x1 ;  /* 0xffffffffff027424 */ /* 0x000fe200078e00ff */
[----:B------:R-:W-:-:S04]  /*5620*/  ISETP.GE.U32.AND P0, PT, R18, UR4, PT ;  /* 0x0000000412007c0c */ /* 0x000fc8000bf06070 */
[----:B------:R-:W-:-:S13]  /*5630*/  ISETP.GE.U32.AND.EX P0, PT, R17, UR5, PT, P0 ;  /* 0x0000000511007c0c */ /* 0x000fda000bf06100 */
[----:B0-----:R-:W-:Y:S05]  /*5640*/  @P0 BRA `(.L_x_168) ;  /* 0x0000000400700947 */ /* 0x001fea0003800000 */
[----:B------:R-:W0:Y:S01]  /*5650*/  S2R R10, SR_CTAID.X ;  /* 0x00000000000a7919 */ /* 0x000e220000002500 */
[----:B------:R-:W2:Y:S01]  /*5660*/  LDC.64 R8, c[0x0][0x628] ;  /* 0x00018a00ff087b82 */ /* 0x000ea20000000a00 */
[----:B------:R-:W-:Y:S01]  /*5670*/  ULDC UR4, c[0x0][0x150] ;  /* 0x0000540000047ab9 */ /* 0x000fe20000000800 */
[----:B----4-:R-:W-:Y:S01]  /*5680*/  IMAD.MOV.U32 R6, RZ, RZ, R18 ;  /* 0x000000ffff067224 */ /* 0x010fe200078e0012 */
[----:B------:R-:W4:Y:S01]  /*5690*/  S2R R20, SR_CTAID.Y ;  /* 0x0000000000147919 */ /* 0x000f220000002600 */
[----:B------:R-:W-:-:S04]  /*56a0*/  IMAD.MOV.U32 R7, RZ, RZ, R17 ;  /* 0x000000ffff077224 */ /* 0x000fc800078e0011 */
[----:B-1----:R-:W1:Y:S08]  /*56b0*/  LDC R15, c[0x0][0x144] ;  /* 0x00005100ff0f7b82 */ /* 0x002e700000000800 */
[----:B------:R-:W1:Y:S08]  /*56c0*/  LDC R0, c[0x0][0x630] ;  /* 0x00018c00ff007b82 */ /* 0x000e700000000800 */
[----:B------:R-:W1:Y:S01]  /*56d0*/  LDC.64 R12, c[0x0][0x620] ;  /* 0x00018800ff0c7b82 */ /* 0x000e620000000a00 */
[----:B--2---:R-:W-:-:S04]  /*56e0*/  ISETP.NE.U32.AND P0, PT, R8, RZ, PT ;  /* 0x000000ff0800720c */ /* 0x004fc80003f05070 */
[----:B------:R-:W-:Y:S02]  /*56f0*/  ISETP.NE.AND.EX P0, PT, R9, RZ, PT, P0 ;  /* 0x000000ff0900720c */ /* 0x000fe40003f05300 */
[----:B0-----:R-:W-:-:S05]  /*5700*/  I2FP.F32.U32 R2, R10 ;  /* 0x0000000a00027245 */ /* 0x001fca0000201000 */
[----:B------:R-:W-:-:S04]  /*5710*/  FMUL R2, R2, UR4 ;  /* 0x0000000402027c20 */ /* 0x000fc80008400000 */
[----:B------:R0:W2:Y:S02]  /*5720*/  F2I.U32.TRUNC.NTZ R14, R2 ;  /* 0x00000002000e7305 */ /* 0x0000a4000020f000 */
[----:B----4-:R-:W-:Y:S05]  /*5730*/  @!P0 BRA `(.L_x_169) ;  /* 0x0000000000288947 */ /* 0x010fea0003800000 */
[----:B------:R-:W4:Y:S02]  /*5740*/  LDC R3, c[0x0][0x634] ;  /* 0x00018d00ff037b82 */ /* 0x000f240000000800 */
[----:B----4-:R-:W-:-:S05]  /*5750*/  IADD3 R7, P0, R18, R3, RZ ;  /* 0x0000000312077210 */ /* 0x010fca0007f1e0ff */
[----:B---3--:R-:W-:-:S04]  /*5760*/  IMAD.X R11, RZ, RZ, R17, P0 ;  /* 0x000000ffff0b7224 */ /* 0x008fc800000e0611 */
[----:B0-----:R-:W-:-:S04]  /*5770*/  IMAD.WIDE.U32 R2, R11, R8, RZ ;  /* 0x000000080b027225 */ /* 0x001fc800078e00ff */
[----:B------:R-:W-:-:S04]  /*5780*/  IMAD.WIDE.U32 R4, P0, R7, R9, R2 ;  /* 0x0000000907047225 */ /* 0x000fc80007800002 */
[----:B------:R-:W-:-:S04]  /*5790*/  IMAD.WIDE.U32 R2, R7, R8, RZ ;  /* 0x0000000807027225 */ /* 0x000fc800078e00ff */
[----:B------:R-:W-:Y:S01]  /*57a0*/  IMAD.X R7, RZ, RZ, RZ, P0 ;  /* 0x000000ffff077224 */ /* 0x000fe200000e06ff */
[----:B------:R-:W-:Y:S01]  /*57b0*/  IADD3 RZ, P0, R3, R4, RZ ;  /* 0x0000000403ff7210 */ /* 0x000fe20007f1e0ff */
[----:B------:R-:W-:-:S04]  /*57c0*/  IMAD.MOV.U32 R6, RZ, RZ, R5 ;  /* 0x000000ffff067224 */ /* 0x000fc800078e0005 */
[----:B------:R-:W-:-:S08]  /*57d0*/  IMAD.WIDE.U32.X R6, R11, R9, R6, P0 ;  /* 0x000000090b067225 */ /* 0x000fd000000e0406 */
.L_x_169:
[----:B------:R-:W4:Y:S01]  /*57e0*/  LDC.64 R26, c[0x0][0x640] ;  /* 0x00019000ff1a7b82 */ /* 0x000f220000000a00 */
[-C--:B-1-3--:R-:W-:Y:S01]  /*57f0*/  SHF.R.U64 R11, R6, R0.reuse, R7 ;  /* 0x00000000060b7219 */ /* 0x08afe20000001207 */
[----:B------:R-:W-:Y:S01]  /*5800*/  IMAD.MOV.U32 R19, RZ, RZ, R17 ;  /* 0x000000ffff137224 */ /* 0x000fe200078e0011 */
[----:B------:R-:W-:Y:S01]  /*5810*/  SHF.R.U32.HI R0, RZ, R0, R7 ;  /* 0x00000000ff007219 */ /* 0x000fe20000011607 */
[----:B--2---:R-:W-:Y:S01]  /*5820*/  IMAD.MOV R14, RZ, RZ, -R14 ;  /* 0x000000ffff0e7224 */ /* 0x004fe200078e0a0e */
[----:B------:R-:W-:Y:S01]  /*5830*/  IADD3 R5, P0, RZ, -R11, RZ ;  /* 0x8000000bff057210 */ /* 0x000fe20007f1e0ff */
[----:B------:R-:W-:Y:S01]  /*5840*/  ULDC UR4, c[0x0][0x154] ;  /* 0x0000550000047ab9 */ /* 0x000fe20000000800 */
[----:B------:R-:W-:Y:S01]  /*5850*/  IMAD.MOV.U32 R7, RZ, RZ, 0x1 ;  /* 0x00000001ff077424 */ /* 0x000fe200078e00ff */
[----:B------:R-:W1:Y:S01]  /*5860*/  LDC R4, c[0x0][0x618] ;  /* 0x00018600ff047b82 */ /* 0x000e620000000800 */
[----:B------:R-:W-:Y:S02]  /*5870*/  IMAD R22, R15, R14, R10 ;  /* 0x0000000e0f167224 */ /* 0x000fe400078e020a */
[----:B------:R-:W-:-:S04]  /*5880*/  IMAD.X R3, RZ, RZ, ~R0, P0 ;  /* 0x000000ffff037224 */ /* 0x000fc800000e0e00 */
[-C--:B------:R-:W-:Y:S01]  /*5890*/  IMAD R0, R3, R12.reuse, RZ ;  /* 0x0000000c03007224 */ /* 0x080fe200078e02ff */
[----:B------:R-:W2:Y:S01]  /*58a0*/  LDC R6, c[0x0][0x608] ;  /* 0x00018200ff067b82 */ /* 0x000ea20000000800 */
[----:B0-----:R-:W-:-:S04]  /*58b0*/  IMAD.WIDE.U32 R2, R5, R12, R18 ;  /* 0x0000000c05027225 */ /* 0x001fc800078e0012 */
[----:B------:R-:W-:Y:S01]  /*58c0*/  IMAD R5, R5, R13, R0 ;  /* 0x0000000d05057224 */ /* 0x000fe200078e0200 */
[----:B------:R-:W-:Y:S02]  /*58d0*/  I2FP.F32.U32 R0, R20 ;  /* 0x0000001400007245 */ /* 0x000fe40000201000 */
[----:B------:R-:W0:Y:S01]  /*58e0*/  LDC R24, c[0x0][0x658] ;  /* 0x00019600ff187b82 */ /* 0x000e220000000800 */
[----:B------:R-:W-:Y:S01]  /*58f0*/  IMAD.IADD R3, R3, 0x1, R5 ;  /* 0x0000000103037824 */ /* 0x000fe200078e0205 */
[----:B----4-:R-:W-:Y:S01]  /*5900*/  ISETP.NE.U32.AND P0, PT, R26, RZ, PT ;  /* 0x000000ff1a00720c */ /* 0x010fe20003f05070 */
[----:B------:R-:W-:Y:S01]  /*5910*/  FMUL R0, R0, UR4 ;  /* 0x0000000400007c20 */ /* 0x000fe20008400000 */
[----:B------:R-:W-:Y:S02]  /*5920*/  IMAD.MOV.U32 R5, RZ, RZ, -0x1 ;  /* 0xffffffffff057424 */ /* 0x000fe400078e00ff */
[----:B------:R-:W-:Y:S01]  /*5930*/  ISETP.NE.AND.EX P0, PT, R27, RZ, PT, P0 ;  /* 0x000000ff1b00720c */ /* 0x000fe20003f05300 */
[----:B------:R3:W4:Y:S01]  /*5940*/  F2I.U32.TRUNC.NTZ R12, R0 ;  /* 0x00000000000c7305 */ /* 0x000722000020f000 */
[----:B------:R-:W3:Y:S01]  /*5950*/  LDC R15, c[0x0][0x148] ;  /* 0x00005200ff0f7b82 */ /* 0x000ee20000000800 */
[----:B-1----:R-:W-:-:S02]  /*5960*/  SHF.R.U64 R10, R2, R4, R3 ;  /* 0x00000004020a7219 */ /* 0x002fc40000001203 */
[----:B------:R-:W-:-:S05]  /*5970*/  SHF.R.U32.HI R3, RZ, R4, R3 ;  /* 0x00000004ff037219 */ /* 0x000fca0000011603 */
[----:B------:R-:W1:Y:S01]  /*5980*/  LDC R14, c[0x0][0x600] ;  /* 0x00018000ff0e7b82 */ /* 0x000e620000000800 */
[-CC-:B--2---:R-:W-:Y:S02]  /*5990*/  SHF.R.U64 R8, R10, R6.reuse, R3.reuse ;  /* 0x000000060a087219 */ /* 0x184fe40000001203 */
[----:B------:R-:W-:-:S05]  /*59a0*/  SHF.R.U32.HI R3, RZ, R6, R3 ;  /* 0x00000006ff037219 */ /* 0x000fca0000011603 */
[----:B------:R-:W2:Y:S01]  /*59b0*/  LDC R21, c[0x0][0x648] ;  /* 0x00019200ff157b82 */ /* 0x000ea20000000800 */
[-CC-:B0-----:R-:W-:Y:S02]  /*59c0*/  SHF.R.U64 R13, R8, R24.reuse, R3.reuse ;  /* 0x00000018080d7219 */ /* 0x181fe40000001203 */
[-C--:B------:R-:W-:Y:S02]  /*59d0*/  SHF.L.U32 R5, R5, R24.reuse, RZ ;  /* 0x0000001805057219 */ /* 0x080fe400000006ff */
[-C--:B------:R-:W-:Y:S01]  /*59e0*/  SHF.R.U32.HI R3, RZ, R24.reuse, R3 ;  /* 0x00000018ff037219 */ /* 0x080fe20000011603 */
[----:B------:R-:W-:Y:S01]  /*59f0*/  IMAD.MOV.U32 R2, RZ, RZ, R13 ;  /* 0x000000ffff027224 */ /* 0x000fe200078e000d */
[----:B------:R-:W-:Y:S01]  /*5a00*/  SHF.L.U32 R24, R7, R24, RZ ;  /* 0x0000001807187219 */ /* 0x000fe200000006ff */
[----:B------:R-:W0:Y:S01]  /*5a10*/  LDC R25, c[0x0][0x638] ;  /* 0x00018e00ff197b82 */ /* 0x000e220000000800 */
[----:B------:R-:W-:-:S07]  /*5a20*/  LOP3.LUT R19, RZ, R5, RZ, 0x33, !PT ;  /* 0x00000005ff137212 */ /* 0x000fce00078e33ff */
[----:B------:R-:W0:Y:S01]  /*5a30*/  LDC R28, c[0x0][0x610] ;  /* 0x00018400ff1c7b82 */ /* 0x000e220000000800 */
[----:B----4-:R-:W-:Y:S05]  /*5a40*/  @!P0 BRA `(.L_x_170) ;  /* 0x0000000000288947 */ /* 0x010fea0003800000 */
[----:B---3--:R-:W3:Y:S02]  /*5a50*/  LDC R0, c[0x0][0x64c] ;  /* 0x00019300ff007b82 */ /* 0x008ee40000000800 */
[----:B---3--:R-:W-:-:S05]  /*5a60*/  IADD3 R7, P0, R13, R0, RZ ;  /* 0x000000000d077210 */ /* 0x008fca0007f1e0ff */
        /* <DEDUP_REMOVED lines=8> */
.L_x_170:
[----:B------:R-:W4:Y:S01]  /*5af0*/  LDC R4, c[0x0][0x65c] ;  /* 0x00019700ff047b82 */ /* 0x000f220000000800 */
[----:B--23--:R-:W-:Y:S01]  /*5b00*/  SHF.R.U64 R0, R2, R21, R3 ;  /* 0x0000001502007219 */ /* 0x00cfe20000001203 */
[----:B-1----:R-:W-:Y:S01]  /*5b10*/  VIADD R3, R14, 0xffffffff ;  /* 0xffffffff0e037836 */ /* 0x002fe20000000000 */
[----:B------:R-:W-:Y:S01]  /*5b20*/  LOP3.LUT R19, R8, R19, RZ, 0xc0, !PT ;  /* 0x0000001308137212 */ /* 0x000fe200078ec0ff */
[----:B------:R-:W-:Y:S02]  /*5b30*/  IMAD.MOV R12, RZ, RZ, -R12 ;  /* 0x000000ffff0c7224 */ /* 0x000fe400078e0a0c */
[----:B------:R-:W-:Y:S01]  /*5b40*/  IMAD.MOV R2, RZ, RZ, -R0 ;  /* 0x000000ffff027224 */ /* 0x000fe200078e0a00 */
[----:B------:R-:W-:Y:S01]  /*5b50*/  LOP3.LUT R3, R10, R3, RZ, 0xc0, !PT ;  /* 0x000000030a037212 */ /* 0x000fe200078ec0ff */
[----:B------:R-:W-:Y:S02]  /*5b60*/  IMAD R19, R24, R0, R19 ;  /* 0x0000000018137224 */ /* 0x000fe400078e0213 */
[----:B0-----:R-:W-:-:S04]  /*5b70*/  IMAD R0, R2, R25, R13 ;  /* 0x0000001902007224 */ /* 0x001fc800078e020d */
[----:B------:R-:W-:Y:S01]  /*5b80*/  IMAD R2, R0, R14, R3 ;  /* 0x0000000e00027224 */ /* 0x000fe200078e0203 */
[----:B----4-:R-:W-:Y:S01]  /*5b90*/  ISETP.NE.AND P0, PT, R4, 0x1, PT ;  /* 0x000000010400780c */ /* 0x010fe20003f05270 */
[----:B------:R-:W-:-:S05]  /*5ba0*/  IMAD.MOV.U32 R4, RZ, RZ, 0x1 ;  /* 0x00000001ff047424 */ /* 0x000fca00078e00ff */
[----:B------:R-:W-:-:S07]  /*5bb0*/  PRMT R0, R4, 0x7610, R0 ;  /* 0x0000761004007816 */ /* 0x000fce0000000000 */
[----:B------:R-:W-:-:S04]  /*5bc0*/  @P0 IMAD R22, R15, R12, R20 ;  /* 0x0000000c0f160224 */ /* 0x000fc800078e0214 */
[----:B------:R-:W-:-:S05]  /*5bd0*/  IMAD R19, R19, R28, R22 ;  /* 0x0000001c13137224 */ /* 0x000fca00078e0216 */
[----:B------:R-:W-:Y:S02]  /*5be0*/  SEL R22, R2, R19, !P0 ;  /* 0x0000001302167207 */ /* 0x000fe40004000000 */
[----:B------:R-:W-:Y:S01]  /*5bf0*/  SEL R19, R19, R2, !P0 ;  /* 0x0000000213137207 */ /* 0x000fe20004000000 */
[----:B------:R-:W-:-:S07]  /*5c00*/  IMAD.MOV.U32 R2, RZ, RZ, R11 ;  /* 0x000000ffff027224 */ /* 0x000fce00078e000b */
.L_x_168:
[----:B------:R-:W-:Y:S02]  /*5c10*/  LOP3.LUT P0, RZ, R0, 0xff, RZ, 0xc0, !PT ;  /* 0x000000ff00ff7812 */ /* 0x000fe4000780c0ff */
[----:B------:R-:W-:-:S11]  /*5c20*/  LOP3.LUT R101, R101, 0x1, RZ, 0x3c, !PT ;  /* 0x0000000165657812 */ /* 0x000fd600078e3cff */
[----:B------:R-:W-:Y:S05]  /*5c30*/  @P0 BRA `(.L_x_171) ;  /* 0xffffffbc002c0947 */ /* 0x000fea000383ffff */
[----:B------:R-:W-:Y:S05]  /*5c40*/  EXIT ;  /* 0x000000000000794d */ /* 0x000fea0003800000 */
.L_x_18:
[----:B------:R-:W-:-:S08]  /*5c50*/  ISETP.NE.AND P0, PT, R5, RZ, PT ;  /* 0x000000ff0500720c */ /* 0x000fd00003f05270 */
[----:B0-----:R-:W0:-:S00]  /*5c60*/  USETMAXREG.DEALLOC.CTAPOOL 0x28 ;  /* 0x00000028000079c8 */ /* 0x001e0000080e0500 */
[----:B------:R-:W-:Y:S05]  /*5c70*/  @P0 EXIT ;  /* 0x000000000000094d */ /* 0x000fea0003800000 */
[----:B0-----:R-:W-:Y:S01]  /*5c80*/  LOP3.LUT P0, RZ, R8, 0xff, RZ, 0xc0, !PT ;  /* 0x000000ff08ff7812 */ /* 0x001fe2000780c0ff */
[----:B------:R-:W-:Y:S02]  /*5c90*/  IMAD.MOV.U32 R0, RZ, RZ, 0x1 ;  /* 0x00000001ff007424 */ /* 0x000fe400078e00ff */
[----:B------:R-:W-:-:S10]  /*5ca0*/  IMAD.MOV.U32 R7, RZ, RZ, RZ ;  /* 0x000000ffff077224 */ /* 0x000fd400078e00ff */
[----:B------:R-:W-:Y:S05]  /*5cb0*/  @!P0 BRA `(.L_x_172) ;  /* 0x0000000c00748947 */ /* 0x000fea0003800000 */
[----:B------:R-:W0:Y:S01]  /*5cc0*/  S2UR UR9, SR_CgaCtaId ;  /* 0x00000000000979c3 */ /* 0x000e220000008800 */
[----:B------:R-:W-:Y:S01]  /*5cd0*/  ULDC UR5, c[0x0][0x658] ;  /* 0x0001960000057ab9 */ /* 0x000fe20000000800 */
[----:B------:R-:W-:Y:S01]  /*5ce0*/  UMOV UR10, 0xffffffff ;  /* 0xffffffff000a7882 */ /* 0x000fe20000000000 */
[----:B------:R-:W-:Y:S01]  /*5cf0*/  UMOV UR11, 0x1 ;  /* 0x00000001000b7882 */ /* 0x000fe20000000000 */
[----:B------:R-:W-:Y:S01]  /*5d00*/  USHF.L.U32 UR10, UR10, UR5, URZ ;  /* 0x000000050a0a7299 */ /* 0x000fe2000800063f */
[----:B------:R-:W-:Y:S01]  /*5d10*/  LOP3.LUT P0, RZ, R4, 0x1f, RZ, 0xc0, !PT ;  /* 0x0000001f04ff7812 */ /* 0x000fe2000780c0ff */
[----:B------:R-:W-:Y:S01]  /*5d20*/  BSSY B0, `(.L_x_172) ;  /* 0x00000d6000007945 */ /* 0x000fe20003800000 */
[C---:B------:R-:W-:Y:S01]  /*5d30*/  ISETP.NE.AND P2, PT, R3.reuse, RZ, PT ;  /* 0x000000ff0300720c */ /* 0x040fe20003f45270 */
[----:B------:R-:W-:Y:S01]  /*5d40*/  IMAD.MOV.U32 R8, RZ, RZ, 0x1 ;  /* 0x00000001ff087424 */ /* 0x000fe200078e00ff */
[----:B------:R-:W-:Y:S01]  /*5d50*/  ISETP.NE.OR P0, PT, R3, RZ, !P0 ;  /* 0x000000ff0300720c */ /* 0x000fe20004705670 */
[----:B------:R-:W-:Y:S01]  /*5d60*/  IMAD.MOV.U32 R0, RZ, RZ, 0x1 ;  /* 0x00000001ff007424 */ /* 0x000fe200078e00ff */
[----:B------:R-:W-:Y:S01]  /*5d70*/  LOP3.LUT R6, R16, 0x2, RZ, 0xfc, !PT ;  /* 0x0000000210067812 */ /* 0x000fe200078efcff */
[----:B------:R-:W-:Y:S01]  /*5d80*/  IMAD.MOV.U32 R7, RZ, RZ, RZ ;  /* 0x000000ffff077224 */ /* 0x000fe200078e00ff */
[----:B------:R-:W-:Y:S01]  /*5d90*/  ULDC UR4, c[0x0][0x600] ;  /* 0x0001800000047ab9 */ /* 0x000fe20000000800 */
[----:B------:R-:W-:Y:S01]  /*5da0*/  UMOV UR18, 0x5 ;  /* 0x0000000500127882 */ /* 0x000fe20000000000 */
[----:B------:R-:W-:-:S02]  /*5db0*/  UIADD3 UR26, UR40, 0x1, URZ ;  /* 0x00000001281a7890 */ /* 0x000fc4000fffe03f */
[----:B------:R-:W-:Y:S02]  /*5dc0*/  UIADD3 UR4, UR4, -0x1, URZ ;  /* 0xffffffff04047890 */ /* 0x000fe4000fffe03f */
[----:B------:R-:W-:Y:S01]  /*5dd0*/  USHF.L.U32 UR5, UR11, UR5, URZ ;  /* 0x000000050b057299 */ /* 0x000fe2000800063f */
[----:B------:R-:W-:Y:S01]  /*5de0*/  ULDC.64 UR24, c[0x0][0x198] ;  /* 0x0000660000187ab9 */ /* 0x000fe20000000a00 */
[----:B0-----:R-:W-:Y:S02]  /*5df0*/  ULOP3.LUT UR8, UR9, 0x1, URZ, 0xc0, !UPT ;  /* 0x0000000109087892 */ /* 0x001fe4000f8ec03f */
[----:B------:R-:W-:Y:S02]  /*5e00*/  USHF.L.U32 UR7, UR9, 0xc, URZ ;  /* 0x0000000c09077899 */ /* 0x000fe4000800063f */
[----:B------:R-:W-:Y:S02]  /*5e10*/  USHF.R.U32.HI UR27, URZ, 0x1, UR9 ;  /* 0x000000013f1b7899 */ /* 0x000fe40008011609 */
[----:B------:R-:W-:-:S02]  /*5e20*/  USHF.L.U32 UR6, UR9, 0x6, URZ ;  /* 0x0000000609067899 */ /* 0x000fc4000800063f */
[----:B------:R-:W-:Y:S02]  /*5e30*/  ULOP3.LUT UR9, UR9, 0xfffffffe, URZ, 0xc0, !UPT ;  /* 0xfffffffe09097892 */ /* 0x000fe4000f8ec03f */
[----:B------:R-:W-:Y:S02]  /*5e40*/  UISETP.GT.U32.AND UP0, UPT, UR8, 0xffff, UPT ;  /* 0x0000ffff0800788c */ /* 0x000fe4000bf04070 */
[----:B------:R-:W-:Y:S02]  /*5e50*/  ULOP3.LUT UR13, UR7, 0x1000, URZ, 0xc0, !UPT ;  /* 0x00001000070d7892 */ /* 0x000fe4000f8ec03f */
[----:B------:R-:W-:Y:S02]  /*5e60*/  ULOP3.LUT UR7, URZ, UR10, URZ, 0x33, !UPT ;  /* 0x0000000a3f077292 */ /* 0x000fe4000f8e333f */
[----:B------:R-:W-:Y:S02]  /*5e70*/  USHF.L.U32 UR10, UR11, UR9, URZ ;  /* 0x000000090b0a7299 */ /* 0x000fe4000800063f */
[----:B------:R-:W-:-:S02]  /*5e80*/  ULOP3.LUT UR9, UR9, 0x1, URZ, 0xfc, !UPT ;  /* 0x0000000109097892 */ /* 0x000fc4000f8efc3f */
[----:B------:R-:W-:Y:S02]  /*5e90*/  USEL UR8, UR8, 0xffff, !UP0 ;  /* 0x0000ffff08087887 */ /* 0x000fe4000c000000 */
[----:B------:R-:W-:Y:S02]  /*5ea0*/  USHF.L.U32 UR9, UR11, UR9, URZ ;  /* 0x000000090b097299 */ /* 0x000fe4000800063f */
[----:B------:R-:W-:Y:S02]  /*5eb0*/  ULOP3.LUT UR8, UR8, 0xffff, URZ, 0xc0, !UPT ;  /* 0x0000ffff08087892 */ /* 0x000fe4000f8ec03f */
[----:B------:R-:W-:Y:S02]  /*5ec0*/  ULEA UR28, UR27, 0x200, 0xb ;  /* 0x000002001b1c7891 */ /* 0x000fe4000f8e583f */
[----:B------:R-:W-:Y:S02]  /*5ed0*/  ULOP3.LUT UR6, UR6, 0x40, URZ, 0xc0, !UPT ;  /* 0x0000004006067892 */ /* 0x000fe4000f8ec03f */
[----:B------:R-:W-:-:S02]  /*5ee0*/  ULOP3.LUT UR13, UR13, 0x12200, URZ, 0xfc, !UPT ;  /* 0x000122000d0d7892 */ /* 0x000fc4000f8efc3f */
[----:B------:R-:W-:Y:S02]  /*5ef0*/  ULOP3.LUT UR19, UR10, UR9, URZ, 0xfc, !UPT ;  /* 0x000000090a137292 */ /* 0x000fe4000f8efc3f */
[----:B------:R-:W-:-:S12]  /*5f00*/  USHF.L.U32 UR18, UR18, UR8, URZ ;  /* 0x0000000812127299 */ /* 0x000fd8000800063f */
.L_x_184:
[----:B------:R-:W-:-:S03]  /*5f10*/  UMOV UR8, 0xffffffff ;  /* 0xffffffff00087882 */ /* 0x000fc60000000000 */
[----:B------:R-:W-:Y:S05]  /*5f20*/  BRA.DIV UR8, `(.L_x_173) ;  /* 0x0000001608e47947 */ /* 0x000fea000b800000 */
[----:B------:R-:W-:-:S13]  /*5f30*/  ELECT P6, URZ, PT ;  /* 0x00000000003f782f */ /* 0x000fda00038c0000 */
.L_x_211:
[----:B------:R-:W0:Y:S01]  /*5f40*/  LDC R3, c[0x0][0x28c] ;  /* 0x0000a300ff037b82 */ /* 0x000e220000000800 */
[----:B------:R-:W-:Y:S01]  /*5f50*/  BSSY B1, `(.L_x_174) ;  /* 0x000003a000017945 */ /* 0x000fe20003800000 */
[----:B0-----:R-:W-:-:S13]  /*5f60*/  ISETP.LT.OR P6, PT, R3, 0x1, !P6 ;  /* 0x000000010300780c */ /* 0x001fda00077c1670 */
[----:B------:R-:W-:Y:S05]  /*5f70*/  @P6 BRA `(.L_x_175) ;  /* 0x0000000000dc6947 */ /* 0x000fea0003800000 */
[----:B------:R-:W-:Y:S01]  /*5f80*/  LEA R19, R19, UR27, 0x1 ;  /* 0x0000001b13137c11 */ /* 0x000fe2000f8e08ff */
[----:B------:R-:W-:Y:S01]  /*5f90*/  IMAD.MOV.U32 R12, RZ, RZ, RZ ;  /* 0x000000ffff0c7224 */ /* 0x000fe200078e00ff */
[----:B------:R-:W-:Y:S01]  /*5fa0*/  LEA R22, R22, UR6, 0x7 ;  /* 0x0000000616167c11 */ /* 0x000fe2000f8e38ff */
[----:B------:R-:W-:Y:S02]  /*5fb0*/  IMAD.U32 R13, RZ, RZ, UR26 ;  /* 0x0000001aff0d7e24 */ /* 0x000fe4000f8e00ff */
[----:B------:R-:W-:Y:S02]  /*5fc0*/  IMAD.MOV.U32 R3, RZ, RZ, R0 ;  /* 0x000000ffff037224 */ /* 0x000fe400078e0000 */
[----:B------:R-:W-:Y:S02]  /*5fd0*/  IMAD.MOV.U32 R4, RZ, RZ, R7 ;  /* 0x000000ffff047224 */ /* 0x000fe400078e0007 */
[----:B------:R-:W-:-:S07]  /*5fe0*/  IMAD.SHL.U32 R19, R19, 0x20, RZ ;  /* 0x0000002013137824 */ /* 0x000fce00078e00ff */
.L_x_179:
[----:B------:R-:W0:Y:S01]  /*5ff0*/  S2R R10, SR_CgaCtaId ;  /* 0x00000000000a7919 */ /* 0x000e220000008800 */
[----:B------:R-:W-:Y:S01]  /*6000*/  MOV R5, 0x400 ;  /* 0x0000040000057802 */ /* 0x000fe20000000f00 */
[----:B------:R-:W1:Y:S03]  /*6010*/  @!P2 LDC R9, c[0x0][0x500] ;  /* 0x00014000ff09ab82 */ /* 0x000e660000000800 */
[----:B0-----:R-:W-:Y:S02]  /*6020*/  LEA R11, R10, R5, 0x18 ;  /* 0x000000050a0b7211 */ /* 0x001fe400078ec0ff */
[----:B------:R-:W-:-:S03]  /*6030*/  SHF.L.U32 R5, R3, 0x1f, RZ ;  /* 0x0000001f03057819 */ /* 0x000fc600000006ff */
[----:B------:R-:W-:-:S04]  /*6040*/  IMAD R10, R4, 0x8, R11 ;  /* 0x00000008040a7824 */ /* 0x000fc800078e020b */
[----:B------:R-:W0:Y:S02]  /*6050*/  SYNCS.PHASECHK.TRANS64.TRYWAIT P1, [R10+URZ+0x90], R5 ;  /* 0x000090050a0075a7 */ /* 0x000e24000802017f */
[----:B01----:R-:W-:Y:S05]  /*6060*/  @!P1 BRA `(.L_x_176) ;  /* 0x0000001400b49947 */ /* 0x003fea0003800000 */
.L_x_212:
[----:B0-----:R-:W-:Y:S01]  /*6070*/  PRMT R5, R6, 0x9910, RZ ;  /* 0x0000991006057816 */ /* 0x001fe200000000ff */
[----:B------:R0:W-:Y:S03]  /*6080*/  @!P2 SYNCS.ARRIVE.TRANS64 RZ, [R10+URZ], R9 ;  /* 0x000000090affa9a7 */ /* 0x0001e6000800003f */
[----:B------:R-:W-:-:S13]  /*6090*/  ISETP.NE.AND P1, PT, R5, 0x2, PT ;  /* 0x000000020500780c */ /* 0x000fda0003f25270 */
[----:B0-----:R-:W-:Y:S05]  /*60a0*/  @P1 BRA `(.L_x_177) ;  /* 0x0000000000041947 */ /* 0x001fea0003800000 */
[----:B------:R-:W-:Y:S01]  /*60b0*/  BPT.TRAP 0x1 ;  /* 0x000000040000795c */ /* 0x000fe20000300000 */
.L_x_177:
[----:B------:R-:W-:Y:S05]  /*60c0*/  @P0 BRA `(.L_x_178) ;  /* 0x0000000000040947 */ /* 0x000fea0003800000 */
[----:B------:R-:W-:Y:S01]  /*60d0*/  BPT.TRAP 0x1 ;  /* 0x000000040000795c */ /* 0x000fe20000300000 */
.L_x_178:
[----:B------:R-:W-:Y:S01]  /*60e0*/  R2UR UR11, R4 ;  /* 0x00000000040b72ca */ /* 0x000fe200000e0000 */
[----:B------:R-:W-:Y:S01]  /*60f0*/  VIADD R13, R13, 0xffffffff ;  /* 0xffffffff0d0d7836 */ /* 0x000fe20000000000 */
[----:B------:R-:W-:Y:S01]  /*6100*/  R2UR UR21, R11 ;  /* 0x000000000b1572ca */ /* 0x000fe200000e0000 */
[----:B------:R-:W-:Y:S01]  /*6110*/  UIADD3 UR14, UP0, UR24, 0xf0, URZ ;  /* 0x000000f0180e7890 */ /* 0x000fe2000ff1e03f */
[----:B------:R-:W-:Y:S01]  /*6120*/  R2UR UR22, R19 ;  /* 0x00000000131672ca */ /* 0x000fe200000e0000 */
[----:B------:R-:W-:Y:S01]  /*6130*/  UIADD3 UR30, UP1, UR24, 0x1f0, URZ ;  /* 0x000001f0181e7890 */ /* 0x000fe2000ff3e03f */
[----:B------:R-:W-:Y:S01]  /*6140*/  R2UR UR9, R10 ;  /* 0x000000000a0972ca */ /* 0x000fe200000e0000 */
[----:B------:R-:W-:Y:S01]  /*6150*/  UIADD3.X UR15, URZ, UR25, URZ, UP0, !UPT ;  /* 0x000000193f0f7290 */ /* 0x000fe200087fe43f */
[----:B------:R-:W-:Y:S01]  /*6160*/  R2UR UR10, R12 ;  /* 0x000000000c0a72ca */ /* 0x000fe200000e0000 */
[----:B------:R-:W-:Y:S01]  /*6170*/  UPRMT UR20, URZ, 0x5410, UR18 ;  /* 0x000054103f147896 */ /* 0x000fe20008000012 */
[----:B------:R-:W-:Y:S01]  /*6180*/  R2UR UR12, R2 ;  /* 0x00000000020c72ca */ /* 0x000fe200000e0000 */
[----:B------:R-:W-:Y:S01]  /*6190*/  VIADD R4, R4, 0x1 ;  /* 0x0000000104047836 */ /* 0x000fe20000000000 */
[----:B------:R-:W-:Y:S01]  /*61a0*/  R2UR UR23, R22 ;  /* 0x00000000161772ca */ /* 0x000fe200000e0000 */
[----:B------:R-:W-:Y:S01]  /*61b0*/  ULEA UR8, UR11, UR28, 0xc ;  /* 0x0000001c0b087291 */ /* 0x000fe2000f8e603f */
[----:B------:R-:W-:Y:S01]  /*61c0*/  ISETP.GT.AND P3, PT, R13, 0x1, PT ;  /* 0x000000010d00780c */ /* 0x000fe20003f64270 */
[----:B------:R-:W-:Y:S01]  /*61d0*/  ULEA UR11, UR11, UR13, 0xd ;  /* 0x0000000d0b0b7291 */ /* 0x000fe2000f8e683f */
[----:B------:R-:W-:Y:S01]  /*61e0*/  ISETP.NE.AND P1, PT, R4, 0x12, PT ;  /* 0x000000120400780c */ /* 0x000fe20003f25270 */
[----:B------:R-:W-:Y:S01]  /*61f0*/  UIADD3 UR8, UR21, UR8, URZ ;  /* 0x0000000815087290 */ /* 0x000fe2000fffe03f */
[----:B------:R-:W-:Y:S01]  /*6200*/  VIADD R12, R12, 0x40 ;  /* 0x000000400c0c7836 */ /* 0x000fe20000000000 */
[----:B------:R-:W-:Y:S01]  /*6210*/  UIADD3 UR21, UR21, UR11, URZ ;  /* 0x0000000b15157290 */ /* 0x000fe2000fffe03f */
[----:B------:R-:W-:Y:S01]  /*6220*/  SEL R10, RZ, 0x1, P1 ;  /* 0x00000001ff0a7807 */ /* 0x000fe20000800000 */
[----:B------:R-:W-:Y:S01]  /*6230*/  UPRMT UR29, URZ, 0x5410, UR19 ;  /* 0x000054103f1d7896 */ /* 0x000fe20008000013 */
[----:B------:R-:W-:Y:S01]  /*6240*/  SEL R4, R4, RZ, P1 ;  /* 0x000000ff04047207 */ /* 0x000fe20000800000 */
[----:B------:R-:W-:Y:S01]  /*6250*/  UIADD3.X UR31, URZ, UR25, URZ, UP1, !UPT ;  /* 0x000000193f1f7290 */ /* 0x000fe20008ffe43f */
[----:B------:R-:W-:Y:S01]  /*6260*/  LOP3.LUT R3, R3, R10, RZ, 0x3c, !PT ;  /* 0x0000000a03037212 */ /* 0x000fe200078e3cff */
[----:B------:R-:W-:Y:S01]  /*6270*/  UMOV UR16, 0x0 ;  /* 0x0000000000107882 */ /* 0x000fe20000000000 */
[----:B------:R-:W-:Y:S01]  /*6280*/  UMOV UR17, 0x10000000 ;  /* 0x1000000000117882 */ /* 0x000fe20000000000 */
[----:B------:R-:W-:-:S02]  /*6290*/  UMOV UR11, UR22 ;  /* 0x00000016000b7c82 */ /* 0x000fc40008000000 */
[----:B------:R0:W-:Y:S02]  /*62a0*/  UTMALDG.3D.MULTICAST [UR8], [UR14], UR20, desc[UR16] ;  /* 0x000010080e0073b4 */ /* 0x0001e40008011814 */
[----:B0-----:R-:W-:Y:S01]  /*62b0*/  UMOV UR8, UR21 ;  /* 0x0000001500087c82 */ /* 0x001fe20008000000 */
[----:B------:R-:W-:Y:S02]  /*62c0*/  UMOV UR11, UR23 ;  /* 0x00000017000b7c82 */ /* 0x000fe40008000000 */
[----:B------:R0:W-:Y:S02]  /*62d0*/  UTMALDG.3D.MULTICAST [UR8], [UR30], UR29, desc[UR16] ;  /* 0x000010081e0073b4 */ /* 0x0001e4000801181d */
[----:B0-----:R-:W-:Y:S05]  /*62e0*/  @P3 BRA `(.L_x_179) ;  /* 0xfffffffc00403947 */ /* 0x001fea000383ffff */
.L_x_175:
[----:B------:R-:W-:Y:S05]  /*62f0*/  BSYNC B1 ;  /* 0x0000000000017941 */ /* 0x000fea0003800000 */
.L_x_174:
[----:B------:R-:W2:Y:S01]  /*6300*/  LDL.64 R10, [R1] ;  /* 0x00000000010a7983 */ /* 0x000ea20000100a00 */
[----:B------:R-:W-:Y:S01]  /*6310*/  LOP3.LUT P4, RZ, R8, 0xff, RZ, 0xc0, !PT ;  /* 0x000000ff08ff7812 */ /* 0x000fe2000788c0ff */
[----:B------:R-:W-:Y:S01]  /*6320*/  VIADD R4, R7, UR40 ;  /* 0x0000002807047c36 */ /* 0x000fe20008000000 */
[----:B------:R-:W-:Y:S01]  /*6330*/  ULDC.64 UR8, c[0x0][0x650] ;  /* 0x0001940000087ab9 */ /* 0x000fe20000000a00 */
[----:B------:R-:W-:Y:S01]  /*6340*/  IMAD.U32 R7, RZ, RZ, UR40 ;  /* 0x00000028ff077e24 */ /* 0x000fe2000f8e00ff */
[----:B------:R-:W-:Y:S01]  /*6350*/  UISETP.GE.U32.AND UP0, UPT, UR40, 0x12, UPT ;  /* 0x000000122800788c */ /* 0x000fe2000bf06070 */
[----:B------:R-:W-:Y:S01]  /*6360*/  BSSY B1, `(.L_x_180) ;  /* 0x000006f000017945 */ /* 0x000fe20003800000 */
[----:B------:R-:W-:Y:S01]  /*6370*/  ISETP.GT.U32.AND P1, PT, R4, 0x11, PT ;  /* 0x000000110400780c */ /* 0x000fe20003f24070 */
[----:B------:R-:W-:Y:S01]  /*6380*/  IMAD.MOV.U32 R19, RZ, RZ, -0x1 ;  /* 0xffffffffff137424 */ /* 0x000fe200078e00ff */
[----:B------:R-:W-:Y:S01]  /*6390*/  PRMT R8, RZ, 0x7610, R8 ;  /* 0x00007610ff087816 */ /* 0x000fe20000000008 */
[----:B------:R-:W-:Y:S01]  /*63a0*/  IMAD.MOV.U32 R22, RZ, RZ, -0x1 ;  /* 0xffffffffff167424 */ /* 0x000fe200078e00ff */
[----:B------:R-:W-:-:S02]  /*63b0*/  ISETP.LT.U32.AND P1, PT, R7, 0x12, P1 ;  /* 0x000000120700780c */ /* 0x000fc40000f21070 */
[----:B------:R-:W-:Y:S01]  /*63c0*/  PLOP3.LUT P3, PT, PT, PT, UP0, 0x80, 0x0 ;  /* 0x000000000000781c */ /* 0x000fe20003f6f008 */
[----:B------:R-:W0:Y:S01]  /*63d0*/  @P4 S2R R3, SR_CgaCtaId ;  /* 0x0000000000034919 */ /* 0x000e220000008800 */
[----:B------:R-:W-:-:S04]  /*63e0*/  @P4 MOV R2, 0x400 ;  /* 0x0000040000024802 */ /* 0x000fc80000000f00 */
[----:B0-----:R-:W-:Y:S01]  /*63f0*/  @P4 LEA R5, R3, R2, 0x18 ;  /* 0x0000000203054211 */ /* 0x001fe200078ec0ff */
[----:B------:R-:W-:-:S03]  /*6400*/  IMAD.WIDE.U32 R2, R4, 0x38e38e39, RZ ;  /* 0x38e38e3904027825 */ /* 0x000fc600078e00ff */
[----:B------:R0:W-:Y:S01]  /*6410*/  @P4 SYNCS.ARRIVE.TRANS64.A1T0 RZ, [R5+URZ+0x158], RZ ;  /* 0x000158ff05ff49a7 */ /* 0x0001e2000810003f */
[----:B------:R-:W-:Y:S01]  /*6420*/  IMAD.MOV.U32 R2, RZ, RZ, -0x1 ;  /* 0xffffffffff027424 */ /* 0x000fe200078e00ff */
[----:B0-----:R-:W-:Y:S02]  /*6430*/  SHF.R.U32.HI R5, RZ, 0x2, R3 ;  /* 0x00000002ff057819 */ /* 0x001fe40000011603 */
[----:B------:R-:W-:-:S03]  /*6440*/  SEL R3, RZ, 0x1, !P1 ;  /* 0x00000001ff037807 */ /* 0x000fc60004800000 */
[----:B------:R-:W-:Y:S01]  /*6450*/  IMAD R7, R5, -0x12, R4 ;  /* 0xffffffee05077824 */ /* 0x000fe200078e0204 */
[----:B------:R-:W-:Y:S02]  /*6460*/  LOP3.LUT R0, R0, R3, RZ, 0x3c, !PT ;  /* 0x0000000300007212 */ /* 0x000fe400078e3cff */
[----:B------:R-:W-:Y:S02]  /*6470*/  PRMT R3, RZ, 0x7610, R3 ;  /* 0x00007610ff037816 */ /* 0x000fe40000000003 */
[----:B------:R-:W-:Y:S02]  /*6480*/  @P3 LOP3.LUT R0, R0, 0x1, R5, 0x78, !PT ;  /* 0x0000000100003812 */ /* 0x000fe400078e7805 */
[----:B--2---:R-:W-:-:S04]  /*6490*/  IADD3 R18, P4, R18, R10, RZ ;  /* 0x0000000a12127210 */ /* 0x004fc80007f9e0ff */
[----:B------:R-:W-:Y:S01]  /*64a0*/  ISETP.GE.U32.AND P1, PT, R18, UR8, PT ;  /* 0x0000000812007c0c */ /* 0x000fe2000bf26070 */
[----:B------:R-:W-:-:S05]  /*64b0*/  IMAD.X R17, R17, 0x1, R23, P4 ;  /* 0x0000000111117824 */ /* 0x000fca00020e0617 */
[----:B------:R-:W-:-:S13]  /*64c0*/  ISETP.GE.U32.AND.EX P1, PT, R17, UR9, PT, P1 ;  /* 0x0000000911007c0c */ /* 0x000fda000bf26110 */
[----:B------:R-:W-:Y:S05]  /*64d0*/  @P1 BRA `(.L_x_181) ;  /* 0x00000004005c1947 */ /* 0x000fea0003800000 */
[----:B------:R-:W0:Y:S01]  /*64e0*/  S2R R11, SR_CTAID.X ;  /* 0x00000000000b7919 */ /* 0x000e220000002500 */
[----:B------:R-:W-:Y:S01]  /*64f0*/  ULDC.64 UR8, c[0x0][0x628] ;  /* 0x00018a0000087ab9 */ /* 0x000fe20000000a00 */
[----:B------:R-:W1:Y:S01]  /*6500*/  LDC R12, c[0x0][0x144] ;  /* 0x00005100ff0c7b82 */ /* 0x000e620000000800 */
[----:B------:R-:W-:Y:S01]  /*6510*/  ISETP.NE.U32.AND P1, PT, RZ, UR8, PT ;  /* 0x00000008ff007c0c */ /* 0x000fe2000bf25070 */
[----:B------:R-:W2:Y:S01]  /*6520*/  S2R R9, SR_CTAID.Y ;  /* 0x0000000000097919 */ /* 0x000ea20000002600 */
[----:B------:R-:W-:Y:S01]  /*6530*/  ULDC UR10, c[0x0][0x150] ;  /* 0x00005400000a7ab9 */ /* 0x000fe20000000800 */
[----:B------:R-:W-:Y:S01]  /*6540*/  ULDC UR11, c[0x0][0x630] ;  /* 0x00018c00000b7ab9 */ /* 0x000fe20000000800 */
[----:B------:R-:W-:Y:S01]  /*6550*/  ISETP.NE.AND.EX P1, PT, RZ, UR9, PT, P1 ;  /* 0x00000009ff007c0c */ /* 0x000fe2000bf25310 */
[----:B------:R-:W-:Y:S01]  /*6560*/  IMAD.MOV.U32 R2, RZ, RZ, R18 ;  /* 0x000000ffff027224 */ /* 0x000fe200078e0012 */
[----:B0-----:R-:W-:-:S05]  /*6570*/  I2FP.F32.U32 R3, R11 ;  /* 0x0000000b00037245 */ /* 0x001fca0000201000 */
[----:B------:R-:W-:Y:S01]  /*6580*/  FMUL R14, R3, UR10 ;  /* 0x0000000a030e7c20 */ /* 0x000fe20008400000 */
[----:B------:R-:W-:-:S05]  /*6590*/  IMAD.MOV.U32 R3, RZ, RZ, R17 ;  /* 0x000000ffff037224 */ /* 0x000fca00078e0011 */
[----:B--2---:R-:W-:Y:S05]  /*65a0*/  @!P1 BRA `(.L_x_182) ;  /* 0x0000000000289947 */ /* 0x004fea0003800000 */
[----:B------:R-:W-:Y:S02]  /*65b0*/  ULDC UR10, c[0x0][0x634] ;  /* 0x00018d00000a7ab9 */ /* 0x000fe40000000800 */
[----:B------:R-:W-:-:S05]  /*65c0*/  IADD3 R3, P1, R18, UR10, RZ ;  /* 0x0000000a12037c10 */ /* 0x000fca000ff3e0ff */
[----:B------:R-:W-:-:S04]  /*65d0*/  IMAD.X R13, RZ, RZ, R17, P1 ;  /* 0x000000ffff0d7224 */ /* 0x000fc800008e0611 */
[----:B------:R-:W-:-:S04]  /*65e0*/  IMAD.WIDE.U32 R4, R13, UR8, RZ ;  /* 0x000000080d047c25 */ /* 0x000fc8000f8e00ff */
[----:B------:R-:W-:-:S04]  /*65f0*/  IMAD.WIDE.U32 R4, P1, R3, UR9, R4 ;  /* 0x0000000903047c25 */ /* 0x000fc8000f820004 */
[----:B------:R-:W-:-:S04]  /*6600*/  IMAD.WIDE.U32 R2, R3, UR8, RZ ;  /* 0x0000000803027c25 */ /* 0x000fc8000f8e00ff */
[----:B------:R-:W-:Y:S01]  /*6610*/  IMAD.MOV.U32 R2, RZ, RZ, R5 ;  /* 0x000000ffff027224 */ /* 0x000fe200078e0005 */
[----:B------:R-:W-:Y:S01]  /*6620*/  IADD3 RZ, P3, R3, R4, RZ ;  /* 0x0000000403ff7210 */ /* 0x000fe20007f7e0ff */
[----:B------:R-:W-:-:S04]  /*6630*/  IMAD.X R3, RZ, RZ, RZ, P1 ;  /* 0x000000ffff037224 */ /* 0x000fc800008e06ff */
[----:B------:R-:W-:-:S08]  /*6640*/  IMAD.WIDE.U32.X R2, R13, UR9, R2, P3 ;  /* 0x000000090d027c25 */ /* 0x000fd000098e0402 */
.L_x_182:
[--C-:B------:R-:W-:Y:S01]  /*6650*/  SHF.R.U64 R10, R2, UR11, R3.reuse ;  /* 0x0000000b020a7c19 */ /* 0x100fe20008001203 */
[----:B------:R-:W0:Y:S01]  /*6660*/  F2I.U32.TRUNC.NTZ R14, R14 ;  /* 0x0000000e000e7305 */ /* 0x000e22000020f000 */
[----:B------:R-:W-:Y:S01]  /*6670*/  SHF.R.U32.HI R2, RZ, UR11, R3 ;  /* 0x0000000bff027c19 */ /* 0x000fe20008011603 */
[----:B------:R-:W-:Y:S01]  /*6680*/  ULDC.64 UR8, c[0x0][0x620] ;  /* 0x0001880000087ab9 */ /* 0x000fe20000000a00 */
[----:B------:R-:W-:Y:S01]  /*6690*/  IADD3 R5, P1, RZ, -R10, RZ ;  /* 0x8000000aff057210 */ /* 0x000fe20007f3e0ff */
[----:B------:R-:W-:Y:S01]  /*66a0*/  IMAD.MOV.U32 R3, RZ, RZ, R17 ;  /* 0x000000ffff037224 */ /* 0x000fe200078e0011 */
[----:B------:R-:W-:-:S03]  /*66b0*/  ULDC.64 UR10, c[0x0][0x640] ;  /* 0x00019000000a7ab9 */ /* 0x000fc60000000a00 */
[----:B------:R-:W-:Y:S01]  /*66c0*/  IMAD.X R2, RZ, RZ, ~R2, P1 ;  /* 0x000000ffff027224 */ /* 0x000fe200008e0e02 */
[----:B------:R-:W-:-:S03]  /*66d0*/  ISETP.NE.U32.AND P1, PT, RZ, UR10, PT ;  /* 0x0000000aff007c0c */ /* 0x000fc6000bf25070 */
[----:B------:R-:W-:Y:S01]  /*66e0*/  IMAD R4, R2, UR8, RZ ;  /* 0x0000000802047c24 */ /* 0x000fe2000f8e02ff */
[----:B------:R-:W-:Y:S01]  /*66f0*/  ISETP.NE.AND.EX P1, PT, RZ, UR11, PT, P1 ;  /* 0x0000000bff007c0c */ /* 0x000fe2000bf25310 */
[----:B------:R-:W-:-:S04]  /*6700*/  IMAD.MOV.U32 R2, RZ, RZ, R18 ;  /* 0x000000ffff027224 */ /* 0x000fc800078e0012 */
[----:B------:R-:W-:Y:S01]  /*6710*/  IMAD.WIDE.U32 R2, R5, UR8, R2 ;  /* 0x0000000805027c25 */ /* 0x000fe2000f8e0002 */
[----:B------:R-:W-:-:S03]  /*6720*/  ULDC UR8, c[0x0][0x618] ;  /* 0x0001860000087ab9 */ /* 0x000fc60000000800 */
[----:B------:R-:W-:Y:S01]  /*6730*/  IMAD R5, R5, UR9, R4 ;  /* 0x0000000905057c24 */ /* 0x000fe2000f8e0204 */
[----:B------:R-:W-:Y:S01]  /*6740*/  ULDC UR9, c[0x0][0x154] ;  /* 0x0000550000097ab9 */ /* 0x000fe20000000800 */
[----:B0-----:R-:W-:Y:S02]  /*6750*/  IMAD.MOV R4, RZ, RZ, -R14 ;  /* 0x000000ffff047224 */ /* 0x001fe400078e0a0e */
[----:B------:R-:W0:Y:S01]  /*6760*/  LDC R14, c[0x0][0x148] ;  /* 0x00005200ff0e7b82 */ /* 0x000e220000000800 */
[----:B------:R-:W-:Y:S02]  /*6770*/  IMAD.IADD R3, R3, 0x1, R5 ;  /* 0x0000000103037824 */ /* 0x000fe400078e0205 */
[----:B-1----:R-:W-:Y:S01]  /*6780*/  IMAD R11, R12, R4, R11 ;  /* 0x000000040c0b7224 */ /* 0x002fe200078e020b */
[----:B------:R-:W-:Y:S02]  /*6790*/  I2FP.F32.U32 R4, R9 ;  /* 0x0000000900047245 */ /* 0x000fe40000201000 */
[----:B------:R-:W-:-:S02]  /*67a0*/  SHF.R.U64 R12, R2, UR8, R3 ;  /* 0x00000008020c7c19 */ /* 0x000fc40008001203 */
[----:B------:R-:W-:Y:S01]  /*67b0*/  SHF.R.U32.HI R3, RZ, UR8, R3 ;  /* 0x00000008ff037c19 */ /* 0x000fe20008011603 */
[----:B------:R-:W-:Y:S01]  /*67c0*/  FMUL R4, R4, UR9 ;  /* 0x0000000904047c20 */ /* 0x000fe20008400000 */
[----:B------:R-:W-:Y:S02]  /*67d0*/  ULDC UR8, c[0x0][0x608] ;  /* 0x0001820000087ab9 */ /* 0x000fe40000000800 */
[--C-:B------:R-:W-:Y:S01]  /*67e0*/  SHF.R.U64 R15, R12, UR8, R3.reuse ;  /* 0x000000080c0f7c19 */ /* 0x100fe20008001203 */
[----:B------:R1:W2:Y:S01]  /*67f0*/  F2I.U32.TRUNC.NTZ R20, R4 ;  /* 0x0000000400147305 */ /* 0x0002a2000020f000 */
[----:B------:R-:W-:Y:S01]  /*6800*/  SHF.R.U32.HI R2, RZ, UR8, R3 ;  /* 0x00000008ff027c19 */ /* 0x000fe20008011603 */
[----:B------:R-:W-:-:S03]  /*6810*/  ULDC UR8, c[0x0][0x658] ;  /* 0x0001960000087ab9 */ /* 0x000fc60000000800 */
[--C-:B------:R-:W-:Y:S02]  /*6820*/  SHF.R.U64 R13, R15, UR8, R2.reuse ;  /* 0x000000080f0d7c19 */ /* 0x100fe40008001202 */
[----:B------:R-:W-:-:S03]  /*6830*/  SHF.R.U32.HI R19, RZ, UR8, R2 ;  /* 0x00000008ff137c19 */ /* 0x000fc60008011602 */
[----:B------:R-:W-:Y:S02]  /*6840*/  IMAD.MOV.U32 R2, RZ, RZ, R13 ;  /* 0x000000ffff027224 */ /* 0x000fe400078e000d */
[----:B------:R-:W-:Y:S01]  /*6850*/  IMAD.MOV.U32 R3, RZ, RZ, R19 ;  /* 0x000000ffff037224 */ /* 0x000fe200078e0013 */
[----:B-1----:R-:W-:Y:S06]  /*6860*/  @!P1 BRA `(.L_x_183) ;  /* 0x0000000000289947 */ /* 0x002fec0003800000 */
        /* <DEDUP_REMOVED lines=10> */
.L_x_183:
[----:B------:R-:W1:Y:S01]  /*6910*/  LDC R4, c[0x0][0x65c] ;  /* 0x00019700ff047b82 */ /* 0x000e620000000800 */
[----:B------:R-:W-:Y:S01]  /*6920*/  ULDC UR8, c[0x0][0x648] ;  /* 0x0001920000087ab9 */ /* 0x000fe20000000800 */
[----:B------:R-:W-:Y:S01]  /*6930*/  LOP3.LUT R15, R15, UR7, RZ, 0xc0, !PT ;  /* 0x000000070f0f7c12 */ /* 0x000fe2000f8ec0ff */
[----:B--2---:R-:W-:Y:S01]  /*6940*/  IMAD.MOV R20, RZ, RZ, -R20 ;  /* 0x000000ffff147224 */ /* 0x004fe200078e0a14 */
[----:B------:R-:W-:Y:S01]  /*6950*/  SHF.R.U64 R2, R2, UR8, R3 ;  /* 0x0000000802027c19 */ /* 0x000fe20008001203 */
[----:B------:R-:W-:Y:S01]  /*6960*/  ULDC UR8, c[0x0][0x638] ;  /* 0x00018e0000087ab9 */ /* 0x000fe20000000800 */
[----:B------:R-:W-:Y:S01]  /*6970*/  LOP3.LUT R12, R12, UR4, RZ, 0xc0, !PT ;  /* 0x000000040c0c7c12 */ /* 0x000fe2000f8ec0ff */
[----:B------:R-:W-:Y:S01]  /*6980*/  ULDC UR9, c[0x0][0x610] ;  /* 0x0001840000097ab9 */ /* 0x000fe20000000800 */
[----:B------:R-:W-:Y:S01]  /*6990*/  IMAD.MOV.U32 R3, RZ, RZ, 0x1 ;  /* 0x00000001ff037424 */ /* 0x000fe200078e00ff */
[----:B-1----:R-:W-:Y:S01]  /*69a0*/  ISETP.NE.AND P1, PT, R4, 0x1, PT ;  /* 0x000000010400780c */ /* 0x002fe20003f25270 */
[----:B------:R-:W-:-:S02]  /*69b0*/  IMAD.MOV R4, RZ, RZ, -R2 ;  /* 0x000000ffff047224 */ /* 0x000fc400078e0a02 */
[----:B------:R-:W-:Y:S02]  /*69c0*/  IMAD R2, R2, UR5, R15 ;  /* 0x0000000502027c24 */ /* 0x000fe4000f8e020f */
[----:B------:R-:W-:Y:S01]  /*69d0*/  IMAD R13, R4, UR8, R13 ;  /* 0x00000008040d7c24 */ /* 0x000fe2000f8e020d */
[----:B------:R-:W-:-:S07]  /*69e0*/  ULDC UR8, c[0x0][0x600] ;  /* 0x0001800000087ab9 */ /* 0x000fce0000000800 */
[----:B0-----:R-:W-:-:S04]  /*69f0*/  @P1 IMAD R11, R14, R20, R9 ;  /* 0x000000140e0b1224 */ /* 0x001fc800078e0209 */
[----:B------:R-:W-:Y:S02]  /*6a00*/  IMAD R11, R2, UR9, R11 ;  /* 0x00000009020b7c24 */ /* 0x000fe4000f8e020b */
[----:B------:R-:W-:-:S05]  /*6a10*/  IMAD R2, R13, UR8, R12 ;  /* 0x000000080d027c24 */ /* 0x000fca000f8e020c */
[----:B------:R-:W-:Y:S02]  /*6a20*/  SEL R22, R2, R11, !P1 ;  /* 0x0000000b02167207 */ /* 0x000fe40004800000 */
[----:B------:R-:W-:Y:S01]  /*6a30*/  SEL R19, R11, R2, !P1 ;  /* 0x000000020b137207 */ /* 0x000fe20004800000 */
[----:B------:R-:W-:-:S07]  /*6a40*/  IMAD.MOV.U32 R2, RZ, RZ, R10 ;  /* 0x000000ffff027224 */ /* 0x000fce00078e000a */
.L_x_181:
[----:B------:R-:W-:Y:S05]  /*6a50*/  BSYNC B1 ;  /* 0x0000000000017941 */ /* 0x000fea0003800000 */
.L_x_180:
[----:B------:R-:W-:-:S13]  /*6a60*/  LOP3.LUT P1, RZ, R3, 0xff, RZ, 0xc0, !PT ;  /* 0x000000ff03ff7812 */ /* 0x000fda000782c0ff */
[----:B------:R-:W-:Y:S05]  /*6a70*/  @P1 BRA `(.L_x_184) ;  /* 0xfffffff400241947 */ /* 0x000fea000383ffff */
[----:B------:R-:W-:Y:S05]  /*6a80*/  BSYNC B0 ;  /* 0x0000000000007941 */ /* 0x000fea0003800000 */
.L_x_172:
[----:B------:R-:W-:-:S03]  /*6a90*/  UMOV UR8, 0xffffffff ;  /* 0xffffffff00087882 */ /* 0x000fc60000000000 */
[----:B------:R-:W-:Y:S05]  /*6aa0*/  BRA.DIV UR8, `(.L_x_185) ;  /* 0x0000000e08387947 */ /* 0x000fea000b800000 */
[----:B------:R-:W-:-:S13]  /*6ab0*/  ELECT P6, URZ, PT ;  /* 0x00000000003f782f */ /* 0x000fda00038c0000 */
.L_x_215:
[----:B------:R-:W-:Y:S04]  /*6ac0*/  BSSY B0, `(.L_x_186) ;  /* 0x00000a9000007945 */ /* 0x000fe80003800000 */
[----:B------:R-:W-:Y:S05]  /*6ad0*/  @!P6 BRA `(.L_x_187) ;  /* 0x00000008009ce947 */ /* 0x000fea0003800000 */
[----:B------:R-:W-:-:S04]  /*6ae0*/  LOP3.LUT R16, R16, 0x2, RZ, 0xfc, !PT ;  /* 0x0000000210107812 */ /* 0x000fc800078efcff */
[----:B------:R-:W-:-:S13]  /*6af0*/  ISETP.NE.AND P0, PT, R16, 0x3, PT ;  /* 0x000000031000780c */ /* 0x000fda0003f05270 */
[----:B------:R-:W-:Y:S05]  /*6b00*/  @!P0 BRA `(.L_x_188) ;  /* 0x0000000000048947 */ /* 0x000fea0003800000 */
[----:B------:R-:W-:Y:S01]  /*6b10*/  BPT.TRAP 0x1 ;  /* 0x000000040000795c */ /* 0x000fe20000300000 */
.L_x_188:
[----:B------:R-:W0:Y:S01]  /*6b20*/  S2R R3, SR_CgaCtaId ;  /* 0x0000000000037919 */ /* 0x000e220000008800 */
[----:B------:R-:W-:Y:S02]  /*6b30*/  MOV R2, 0x400 ;  /* 0x0000040000027802 */ /* 0x000fe40000000f00 */
[----:B------:R-:W-:Y:S02]  /*6b40*/  SHF.L.U32 R4, R0, 0x1f, RZ ;  /* 0x0000001f00047819 */ /* 0x000fe400000006ff */
[----:B0-----:R-:W-:-:S05]  /*6b50*/  LEA R2, R3, R2, 0x18 ;  /* 0x0000000203027211 */ /* 0x001fca00078ec0ff */
[----:B------:R-:W-:-:S04]  /*6b60*/  VIADD R2, R2, 0x90 ;  /* 0x0000009002027836 */ /* 0x000fc80000000000 */
[C---:B------:R-:W-:Y:S02]  /*6b70*/  IMAD R9, R7.reuse, 0x8, R2 ;  /* 0x0000000807097824 */ /* 0x040fe400078e0202 */
[----:B------:R-:W-:Y:S02]  /*6b80*/  VIADD R7, R7, 0x1 ;  /* 0x0000000107077836 */ /* 0x000fe40000000000 */
[----:B------:R-:W0:Y:S03]  /*6b90*/  SYNCS.PHASECHK.TRANS64.TRYWAIT P0, [R9+URZ], R4 ;  /* 0x00000004090075a7 */ /* 0x000e26000800017f */
[----:B------:R-:W-:-:S04]  /*6ba0*/  ISETP.NE.AND P1, PT, R7, 0x12, PT ;  /* 0x000000120700780c */ /* 0x000fc80003f25270 */
[----:B------:R-:W-:Y:S02]  /*6bb0*/  SEL R3, RZ, 0x1, P1 ;  /* 0x00000001ff037807 */ /* 0x000fe40000800000 */
[----:B------:R-:W-:Y:S02]  /*6bc0*/  SEL R7, R7, RZ, P1 ;  /* 0x000000ff07077207 */ /* 0x000fe40000800000 */
[----:B------:R-:W-:-:S03]  /*6bd0*/  LOP3.LUT R6, R0, R3, RZ, 0x3c, !PT ;  /* 0x0000000300067212 */ /* 0x000fc600078e3cff */
[----:B------:R-:W-:Y:S01]  /*6be0*/  IMAD R8, R7, 0x8, R2 ;  /* 0x0000000807087824 */ /* 0x000fe200078e0202 */
[----:B------:R-:W-:Y:S01]  /*6bf0*/  SHF.L.U32 R5, R6, 0x1f, RZ ;  /* 0x0000001f06057819 */ /* 0x000fe200000006ff */
[----:B0-----:R-:W-:Y:S06]  /*6c00*/  @!P0 BRA `(.L_x_189) ;  /* 0x0000000c00008947 */ /* 0x001fec0003800000 */
.L_x_216:
[----:B------:R-:W1:Y:S01]  /*6c10*/  SYNCS.PHASECHK.TRANS64.TRYWAIT P0, [R8+URZ], R5 ;  /* 0x00000005080075a7 */ /* 0x000e62000800017f */
[----:B------:R-:W-:-:S05]  /*6c20*/  VIADD R0, R7, 0x1 ;  /* 0x0000000107007836 */ /* 0x000fca0000000000 */
[----:B------:R-:W-:-:S04]  /*6c30*/  ISETP.NE.AND P1, PT, R0, 0x12, PT ;  /* 0x000000120000780c */ /* 0x000fc80003f25270 */
[----:B------:R-:W-:Y:S02]  /*6c40*/  SEL R3, RZ, 0x1, P1 ;  /* 0x00000001ff037807 */ /* 0x000fe40000800000 */
[----:B------:R-:W-:Y:S02]  /*6c50*/  SEL R7, R0, RZ, P1 ;  /* 0x000000ff00077207 */ /* 0x000fe40000800000 */
[----:B------:R-:W-:-:S03]  /*6c60*/  LOP3.LUT R6, R6, R3, RZ, 0x3c, !PT ;  /* 0x0000000306067212 */ /* 0x000fc600078e3cff */
[----:B0-----:R-:W-:Y:S01]  /*6c70*/  IMAD R9, R7, 0x8, R2 ;  /* 0x0000000807097824 */ /* 0x001fe200078e0202 */
[----:B------:R-:W-:Y:S01]  /*6c80*/  SHF.L.U32 R4, R6, 0x1f, RZ ;  /* 0x0000001f06047819 */ /* 0x000fe200000006ff */
[----:B-1----:R-:W-:Y:S06]  /*6c90*/  @!P0 BRA `(.L_x_190) ;  /* 0x0000000800f08947 */ /* 0x002fec0003800000 */
.L_x_217:
        /* <DEDUP_REMOVED lines=9> */
.L_x_218:
        /* <DEDUP_REMOVED lines=9> */
.L_x_219:
        /* <DEDUP_REMOVED lines=9> */
.L_x_220:
        /* <DEDUP_REMOVED lines=9> */
.L_x_221:
        /* <DEDUP_REMOVED lines=9> */
.L_x_222:
        /* <DEDUP_REMOVED lines=9> */
.L_x_223:
        /* <DEDUP_REMOVED lines=9> */
.L_x_224:
        /* <DEDUP_REMOVED lines=9> */
.L_x_225:
        /* <DEDUP_REMOVED lines=9> */
.L_x_226:
        /* <DEDUP_REMOVED lines=9> */
.L_x_227:
        /* <DEDUP_REMOVED lines=9> */
.L_x_228:
        /* <DEDUP_REMOVED lines=9> */
.L_x_229:
        /* <DEDUP_REMOVED lines=9> */
.L_x_230:
[----:B------:R-:W1:Y:S01]  /*73f0*/  SYNCS.PHASECHK.TRANS64.TRYWAIT P0, [R8+URZ], R5 ;  /* 0x00000005080075a7 */ /* 0x000e62000800017f */
[----:B------:R-:W-:-:S05]  /*7400*/  VIADD R0, R7, 0x1 ;  /* 0x0000000107007836 */ /* 0x000fca0000000000 */
[----:B------:R-:W-:-:S04]  /*7410*/  ISETP.NE.AND P1, PT, R0, 0x12, PT ;  /* 0x000000120000780c */ /* 0x000fc80003f25270 */
[----:B------:R-:W-:Y:S02]  /*7420*/  SEL R3, RZ, 0x1, P1 ;  /* 0x00000001ff037807 */ /* 0x000fe40000800000 */
[----:B------:R-:W-:Y:S02]  /*7430*/  SEL R7, R0, RZ, P1 ;  /* 0x000000ff00077207 */ /* 0x000fe40000800000 */
[----:B0-----:R-:W-:-:S03]  /*7440*/  LOP3.LUT R9, R6, R3, RZ, 0x3c, !PT ;  /* 0x0000000306097212 */ /* 0x001fc600078e3cff */
[----:B------:R-:W-:Y:S01]  /*7450*/  IMAD R11, R7, 0x8, R2 ;  /* 0x00000008070b7824 */ /* 0x000fe200078e0202 */
[----:B------:R-:W-:Y:S01]  /*7460*/  SHF.L.U32 R6, R9, 0x1f, RZ ;  /* 0x0000001f09067819 */ /* 0x000fe200000006ff */
[----:B-1----:R-:W-:Y:S06]  /*7470*/  @!P0 BRA `(.L_x_204) ;  /* 0x0000000800108947 */ /* 0x002fec0003800000 */
.L_x_231:
[----:B------:R-:W1:Y:S01]  /*7480*/  SYNCS.PHASECHK.TRANS64.TRYWAIT P0, [R11+URZ], R6 ;  /* 0x000000060b0075a7 */ /* 0x000e62000800017f */
[----:B------:R-:W-:-:S05]  /*7490*/  VIADD R0, R7, 0x1 ;  /* 0x0000000107007836 */ /* 0x000fca0000000000 */
[----:B------:R-:W-:-:S04]  /*74a0*/  ISETP.NE.AND P1, PT, R0, 0x12, PT ;  /* 0x000000120000780c */ /* 0x000fc80003f25270 */
[----:B------:R-:W-:Y:S02]  /*74b0*/  SEL R4, RZ, 0x1, P1 ;  /* 0x00000001ff047807 */ /* 0x000fe40000800000 */
[----:B------:R-:W-:Y:S02]  /*74c0*/  SEL R3, R0, RZ, P1 ;  /* 0x000000ff00037207 */ /* 0x000fe40000800000 */
[----:B------:R-:W-:Y:S01]  /*74d0*/  LOP3.LUT R0, R9, R4, RZ, 0x3c, !PT ;  /* 0x0000000409007212 */ /* 0x000fe200078e3cff */
[----:B-1----:R-:W-:Y:S06]  /*74e0*/  @!P0 BRA `(.L_x_205) ;  /* 0x0000000800088947 */ /* 0x002fec0003800000 */
.L_x_232:
[----:B------:R-:W-:Y:S01]  /*74f0*/  IMAD R3, R3, 0x8, R2 ;  /* 0x0000000803037824 */ /* 0x000fe200078e0202 */
[----:B------:R-:W-:-:S07]  /*7500*/  SHF.L.U32 R0, R0, 0x1f, RZ ;  /* 0x0000001f00007819 */ /* 0x000fce00000006ff */
.L_x_206:
[----:B--2---:R2:W3:Y:S02]  /*7510*/  SYNCS.PHASECHK.TRANS64.TRYWAIT P0, [R3+URZ], R0 ;  /* 0x00000000030075a7 */ /* 0x0044e4000800017f */
[----:B---3--:R-:W-:Y:S05]  /*7520*/  @!P0 NANOSLEEP.SYNCS 0x989680 ;  /* 0x009896800000895d */ /* 0x008fea0003900000 */
[----:B------:R-:W3:Y:S02]  /*7530*/  @!P0 SYNCS.PHASECHK.TRANS64 P0, [R3+URZ], R0 ;  /* 0x00000000030085a7 */ /* 0x000ee4000800007f */
[----:B---3--:R-:W-:Y:S05]  /*7540*/  @!P0 BRA `(.L_x_206) ;  /* 0xfffffffc00f08947 */ /* 0x008fea000383ffff */
.L_x_187:
[----:B------:R-:W-:Y:S05]  /*7550*/  BSYNC B0 ;  /* 0x0000000000007941 */ /* 0x000fea0003800000 */
.L_x_186:
[----:B------:R-:W-:Y:S05]  /*7560*/  EXIT ;  /* 0x000000000000794d */ /* 0x000fea0003800000 */
.L_x_20:
[----:B-1----:R1:W2:Y:S02]  /*7570*/  SYNCS.PHASECHK.TRANS64.TRYWAIT P0, [R97+URZ], R0 ;  /* 0x00000000610075a7 */ /* 0x0022a4000800017f */
[----:B--2---:R-:W-:Y:S05]  /*7580*/  @!P0 NANOSLEEP.SYNCS 0x989680 ;  /* 0x009896800000895d */ /* 0x004fea0003900000 */
[----:B------:R-:W2:Y:S02]  /*7590*/  @!P0 SYNCS.PHASECHK.TRANS64 P0, [R97+URZ], R0 ;  /* 0x00000000610085a7 */ /* 0x000ea4000800007f */
[----:B--2---:R-:W-:Y:S05]  /*75a0*/  @!P0 BRA `(.L_x_20) ;  /* 0xfffffffc00f08947 */ /* 0x004fea000383ffff */
[----:B------:R-:W-:Y:S05]  /*75b0*/  BRA `(.L_x_207) ;  /* 0xffffffa000e07947 */ /* 0x000fea000383ffff */
.L_x_25:
[----:B--2---:R2:W3:Y:S02]  /*75c0*/  SYNCS.PHASECHK.TRANS64.TRYWAIT P1, [R3+URZ], R0 ;  /* 0x00000000030075a7 */ /* 0x0044e4000802017f */
[----:B---3--:R-:W-:Y:S05]  /*75d0*/  @!P1 NANOSLEEP.SYNCS 0x989680 ;  /* 0x009896800000995d */ /* 0x008fea0003900000 */
[----:B------:R-:W3:Y:S02]  /*75e0*/  @!P1 SYNCS.PHASECHK.TRANS64 P1, [R3+URZ], R0 ;  /* 0x00000000030095a7 */ /* 0x000ee4000802007f */
[----:B---3--:R-:W-:Y:S05]  /*75f0*/  @!P1 BRA `(.L_x_25) ;  /* 0xfffffffc00f09947 */ /* 0x008fea000383ffff */
[----:B------:R-:W-:Y:S05]  /*7600*/  BRA `(.L_x_24) ;  /* 0xffffffa400487947 */ /* 0x000fea000383ffff */
.L_x_30:
[----:B--2---:R-:W-:-:S04]  /*7610*/  IMAD.U32 R5, RZ, RZ, UR4 ;  /* 0x00000004ff057e24 */ /* 0x004fc8000f8e00ff */
[----:B------:R2:W3:Y:S03]  /*7620*/  SYNCS.PHASECHK.TRANS64.TRYWAIT P1, [R5+URZ], R4 ;  /* 0x00000004050075a7 */ /* 0x0004e6000802017f */
[----:B---3--:R-:W-:Y:S05]  /*7630*/  @!P1 NANOSLEEP.SYNCS 0x989680 ;  /* 0x009896800000995d */ /* 0x008fea0003900000 */
[----:B------:R-:W3:Y:S02]  /*7640*/  @!P1 SYNCS.PHASECHK.TRANS64 P1, [R5+URZ], R4 ;  /* 0x00000004050095a7 */ /* 0x000ee4000802007f */
[----:B---3--:R-:W-:Y:S05]  /*7650*/  @!P1 BRA `(.L_x_30) ;  /* 0xfffffffc00ec9947 */ /* 0x008fea000383ffff */
[----:B------:R-:W-:Y:S05]  /*7660*/  BRA `(.L_x_29) ;  /* 0xffffffa400c07947 */ /* 0x000fea000383ffff */
.L_x_36:
[----:B-1----:R1:W2:Y:S02]  /*7670*/  SYNCS.PHASECHK.TRANS64.TRYWAIT P0, [R97+URZ+0x10], R0 ;  /* 0x00001000610075a7 */ /* 0x0022a4000800017f */
[----:B--2---:R-:W-:Y:S05]  /*7680*/  @!P0 NANOSLEEP.SYNCS 0x989680 ;  /* 0x009896800000895d */ /* 0x004fea0003900000 */
[----:B------:R-:W2:Y:S02]  /*7690*/  @!P0 SYNCS.PHASECHK.TRANS64 P0, [R97+URZ+0x10], R0 ;  /* 0x00001000610085a7 */ /* 0x000ea4000800007f */
[----:B--2---:R-:W-:Y:S05]  /*76a0*/  @!P0 BRA `(.L_x_36) ;  /* 0xfffffffc00f08947 */ /* 0x004fea000383ffff */
[----:B------:R-:W-:Y:S05]  /*76b0*/  BRA `(.L_x_208) ;  /* 0xffffffa800cc7947 */ /* 0x000fea000383ffff */
.L_x_173:
[----:B------:R-:W-:Y:S01]  /*76c0*/  BSSY B1, `(.L_x_209) ;  /* 0x0000006000017945 */ /* 0x000fe20003800000 */
[----:B------:R-:W-:-:S07]  /*76d0*/  IMAD.MOV.U32 R15, RZ, RZ, -0x1 ;  /* 0xffffffffff0f7424 */ /* 0x000fce00078e00ff */
[----:B-----5:R-:W-:Y:S05]  /*76e0*/  WARPSYNC.COLLECTIVE R15, `(.L_x_210) ;  /* 0x000000000f0c7348 */ /* 0x020fea0003c00000 */
[----:B------:R-:W-:Y:S02]  /*76f0*/  ELECT P6, UR62, PT ;  /* 0x00000000003e782f */ /* 0x000fe400038c0000 */
[----:B------:R-:W-:Y:S01]  /*7700*/  MOV R14, UR62 ;  /* 0x0000003e000e7c02 */ /* 0x000fe20008000f00 */
[----:B-----5:R-:W-:Y:S10]  /*7710*/  ENDCOLLECTIVE ;  /* 0x000000000000791b */ /* 0x020ff40003800000 */
.L_x_210:
[----:B------:R-:W-:Y:S05]  /*7720*/  BSYNC B1 ;  /* 0x0000000000017941 */ /* 0x000fea0003800000 */
.L_x_209:
[----:B------:R-:W-:Y:S05]  /*7730*/  BRA `(.L_x_211) ;  /* 0xffffffe800007947 */ /* 0x000fea000383ffff */
.L_x_176:
[----:B0-----:R0:W1:Y:S02]  /*7740*/  SYNCS.PHASECHK.TRANS64.TRYWAIT P1, [R10+URZ+0x90], R5 ;  /* 0x000090050a0075a7 */ /* 0x001064000802017f */
[----:B-1----:R-:W-:Y:S05]  /*7750*/  @!P1 NANOSLEEP.SYNCS 0x989680 ;  /* 0x009896800000995d */ /* 0x002fea0003900000 */
[----:B------:R-:W1:Y:S02]  /*7760*/  @!P1 SYNCS.PHASECHK.TRANS64 P1, [R10+URZ+0x90], R5 ;  /* 0x000090050a0095a7 */ /* 0x000e64000802007f */
[----:B-1----:R-:W-:Y:S05]  /*7770*/  @!P1 BRA `(.L_x_176) ;  /* 0xfffffffc00f09947 */ /* 0x002fea000383ffff */
[----:B------:R-:W-:Y:S05]  /*7780*/  BRA `(.L_x_212) ;  /* 0xffffffe800387947 */ /* 0x000fea000383ffff */
.L_x_185:
[----:B------:R-:W-:Y:S01]  /*7790*/  BSSY B0, `(.L_x_213) ;  /* 0x0000006000007945 */ /* 0x000fe20003800000 */
[----:B------:R-:W-:-:S07]  /*77a0*/  IMAD.MOV.U32 R15, RZ, RZ, -0x1 ;  /* 0xffffffffff0f7424 */ /* 0x000fce00078e00ff */
[----:B-----5:R-:W-:Y:S05]  /*77b0*/  WARPSYNC.COLLECTIVE R15, `(.L_x_214) ;  /* 0x000000000f0c7348 */ /* 0x020fea0003c00000 */
[----:B------:R-:W-:Y:S02]  /*77c0*/  ELECT P6, UR62, PT ;  /* 0x00000000003e782f */ /* 0x000fe400038c0000 */
[----:B------:R-:W-:Y:S01]  /*77d0*/  MOV R14, UR62 ;  /* 0x0000003e000e7c02 */ /* 0x000fe20008000f00 */
[----:B-----5:R-:W-:Y:S10]  /*77e0*/  ENDCOLLECTIVE ;  /* 0x000000000000791b */ /* 0x020ff40003800000 */
.L_x_214:
[----:B------:R-:W-:Y:S05]  /*77f0*/  BSYNC B0 ;  /* 0x0000000000007941 */ /* 0x000fea0003800000 */
.L_x_213:
[----:B------:R-:W-:Y:S05]  /*7800*/  BRA `(.L_x_215) ;  /* 0xfffffff000ac7947 */ /* 0x000fea000383ffff */
.L_x_189:
[----:B0-----:R0:W1:Y:S02]  /*7810*/  SYNCS.PHASECHK.TRANS64.TRYWAIT P0, [R9+URZ], R4 ;  /* 0x00000004090075a7 */ /* 0x001064000800017f */
[----:B-1----:R-:W-:Y:S05]  /*7820*/  @!P0 NANOSLEEP.SYNCS 0x989680 ;  /* 0x009896800000895d */ /* 0x002fea0003900000 */
[----:B------:R-:W1:Y:S02]  /*7830*/  @!P0 SYNCS.PHASECHK.TRANS64 P0, [R9+URZ], R4 ;  /* 0x00000004090085a7 */ /* 0x000e64000800007f */
[----:B-1----:R-:W-:Y:S05]  /*7840*/  @!P0 BRA `(.L_x_189) ;  /* 0xfffffffc00f08947 */ /* 0x002fea000383ffff */
[----:B------:R-:W-:Y:S05]  /*7850*/  BRA `(.L_x_216) ;  /* 0xfffffff000ec7947 */ /* 0x000fea000383ffff */
.L_x_190:
[----:B0-----:R0:W1:Y:S02]  /*7860*/  SYNCS.PHASECHK.TRANS64.TRYWAIT P0, [R8+URZ], R5 ;  /* 0x00000005080075a7 */ /* 0x001064000800017f */
[----:B-1----:R-:W-:Y:S05]  /*7870*/  @!P0 NANOSLEEP.SYNCS 0x989680 ;  /* 0x009896800000895d */ /* 0x002fea0003900000 */
[----:B------:R-:W1:Y:S02]  /*7880*/  @!P0 SYNCS.PHASECHK.TRANS64 P0, [R8+URZ], R5 ;  /* 0x00000005080085a7 */ /* 0x000e64000800007f */
[----:B-1----:R-:W-:Y:S05]  /*7890*/  @!P0 BRA `(.L_x_190) ;  /* 0xfffffffc00f08947 */ /* 0x002fea000383ffff */
[----:B------:R-:W-:Y:S05]  /*78a0*/  BRA `(.L_x_217) ;  /* 0xfffffff000fc7947 */ /* 0x000fea000383ffff */
.L_x_191:
[----:B0-----:R0:W1:Y:S02]  /*78b0*/  SYNCS.PHASECHK.TRANS64.TRYWAIT P0, [R9+URZ], R4 ;  /* 0x00000004090075a7 */ /* 0x001064000800017f */
[----:B-1----:R-:W-:Y:S05]  /*78c0*/  @!P0 NANOSLEEP.SYNCS 0x989680 ;  /* 0x009896800000895d */ /* 0x002fea0003900000 */
[----:B------:R-:W1:Y:S02]  /*78d0*/  @!P0 SYNCS.PHASECHK.TRANS64 P0, [R9+URZ], R4 ;  /* 0x00000004090085a7 */ /* 0x000e64000800007f */
[----:B-1----:R-:W-:Y:S05]  /*78e0*/  @!P0 BRA `(.L_x_191) ;  /* 0xfffffffc00f08947 */ /* 0x002fea000383ffff */
[----:B------:R-:W-:Y:S05]  /*78f0*/  BRA `(.L_x_218) ;  /* 0xfffffff4000c7947 */ /* 0x000fea000383ffff */
.L_x_192:
[----:B0-----:R0:W1:Y:S02]  /*7900*/  SYNCS.PHASECHK.TRANS64.TRYWAIT P0, [R8+URZ], R5 ;  /* 0x00000005080075a7 */ /* 0x001064000800017f */
[----:B-1----:R-:W-:Y:S05]  /*7910*/  @!P0 NANOSLEEP.SYNCS 0x989680 ;  /* 0x009896800000895d */ /* 0x002fea0003900000 */
[----:B------:R-:W1:Y:S02]  /*7920*/  @!P0 SYNCS.PHASECHK.TRANS64 P0, [R8+URZ], R5 ;  /* 0x00000005080085a7 */ /* 0x000e64000800007f */
[----:B-1----:R-:W-:Y:S05]  /*7930*/  @!P0 BRA `(.L_x_192) ;  /* 0xfffffffc00f08947 */ /* 0x002fea000383ffff */
[----:B------:R-:W-:Y:S05]  /*7940*/  BRA `(.L_x_219) ;  /* 0xfffffff4001c7947 */ /* 0x000fea000383ffff */
.L_x_193:
[----:B0-----:R0:W1:Y:S02]  /*7950*/  SYNCS.PHASECHK.TRANS64.TRYWAIT P0, [R9+URZ], R4 ;  /* 0x00000004090075a7 */ /* 0x001064000800017f */
[----:B-1----:R-:W-:Y:S05]  /*7960*/  @!P0 NANOSLEEP.SYNCS 0x989680 ;  /* 0x009896800000895d */ /* 0x002fea0003900000 */
[----:B------:R-:W1:Y:S02]  /*7970*/  @!P0 SYNCS.PHASECHK.TRANS64 P0, [R9+URZ], R4 ;  /* 0x00000004090085a7 */ /* 0x000e64000800007f */
[----:B-1----:R-:W-:Y:S05]  /*7980*/  @!P0 BRA `(.L_x_193) ;  /* 0xfffffffc00f08947 */ /* 0x002fea000383ffff */
[----:B------:R-:W-:Y:S05]  /*7990*/  BRA `(.L_x_220) ;  /* 0xfffffff4002c7947 */ /* 0x000fea000383ffff */
.L_x_194:
[----:B0-----:R0:W1:Y:S02]  /*79a0*/  SYNCS.PHASECHK.TRANS64.TRYWAIT P0, [R8+URZ], R5 ;  /* 0x00000005080075a7 */ /* 0x001064000800017f */
[----:B-1----:R-:W-:Y:S05]  /*79b0*/  @!P0 NANOSLEEP.SYNCS 0x989680 ;  /* 0x009896800000895d */ /* 0x002fea0003900000 */
[----:B------:R-:W1:Y:S02]  /*79c0*/  @!P0 SYNCS.PHASECHK.TRANS64 P0, [R8+URZ], R5 ;  /* 0x00000005080085a7 */ /* 0x000e64000800007f */
[----:B-1----:R-:W-:Y:S05]  /*79d0*/  @!P0 BRA `(.L_x_194) ;  /* 0xfffffffc00f08947 */ /* 0x002fea000383ffff */
[----:B------:R-:W-:Y:S05]  /*79e0*/  BRA `(.L_x_221) ;  /* 0xfffffff4003c7947 */ /* 0x000fea000383ffff */
.L_x_195:
[----:B0-----:R0:W1:Y:S02]  /*79f0*/  SYNCS.PHASECHK.TRANS64.TRYWAIT P0, [R9+URZ], R4 ;  /* 0x00000004090075a7 */ /* 0x001064000800017f */
[----:B-1----:R-:W-:Y:S05]  /*7a00*/  @!P0 NANOSLEEP.SYNCS 0x989680 ;  /* 0x009896800000895d */ /* 0x002fea0003900000 */
[----:B------:R-:W1:Y:S02]  /*7a10*/  @!P0 SYNCS.PHASECHK.TRANS64 P0, [R9+URZ], R4 ;  /* 0x00000004090085a7 */ /* 0x000e64000800007f */
[----:B-1----:R-:W-:Y:S05]  /*7a20*/  @!P0 BRA `(.L_x_195) ;  /* 0xfffffffc00f08947 */ /* 0x002fea000383ffff */
[----:B------:R-:W-:Y:S05]  /*7a30*/  BRA `(.L_x_222) ;  /* 0xfffffff4004c7947 */ /* 0x000fea000383ffff */
.L_x_196:
[----:B0-----:R0:W1:Y:S02]  /*7a40*/  SYNCS.PHASECHK.TRANS64.TRYWAIT P0, [R8+URZ], R5 ;  /* 0x00000005080075a7 */ /* 0x001064000800017f */
[----:B-1----:R-:W-:Y:S05]  /*7a50*/  @!P0 NANOSLEEP.SYNCS 0x989680 ;  /* 0x009896800000895d */ /* 0x002fea0003900000 */
[----:B------:R-:W1:Y:S02]  /*7a60*/  @!P0 SYNCS.PHASECHK.TRANS64 P0, [R8+URZ], R5 ;  /* 0x00000005080085a7 */ /* 0x000e64000800007f */
[----:B-1----:R-:W-:Y:S05]  /*7a70*/  @!P0 BRA `(.L_x_196) ;  /* 0xfffffffc00f08947 */ /* 0x002fea000383ffff */
[----:B------:R-:W-:Y:S05]  /*7a80*/  BRA `(.L_x_223) ;  /* 0xfffffff4005c7947 */ /* 0x000fea000383ffff */
.L_x_197:
[----:B0-----:R0:W1:Y:S02]  /*7a90*/  SYNCS.PHASECHK.TRANS64.TRYWAIT P0, [R9+URZ], R4 ;  /* 0x00000004090075a7 */ /* 0x001064000800017f */
[----:B-1----:R-:W-:Y:S05]  /*7aa0*/  @!P0 NANOSLEEP.SYNCS 0x989680 ;  /* 0x009896800000895d */ /* 0x002fea0003900000 */
[----:B------:R-:W1:Y:S02]  /*7ab0*/  @!P0 SYNCS.PHASECHK.TRANS64 P0, [R9+URZ], R4 ;  /* 0x00000004090085a7 */ /* 0x000e64000800007f */
[----:B-1----:R-:W-:Y:S05]  /*7ac0*/  @!P0 BRA `(.L_x_197) ;  /* 0xfffffffc00f08947 */ /* 0x002fea000383ffff */
[----:B------:R-:W-:Y:S05]  /*7ad0*/  BRA `(.L_x_224) ;  /* 0xfffffff4006c7947 */ /* 0x000fea000383ffff */
.L_x_198:
[----:B0-----:R0:W1:Y:S02]  /*7ae0*/  SYNCS.PHASECHK.TRANS64.TRYWAIT P0, [R8+URZ], R5 ;  /* 0x00000005080075a7 */ /* 0x001064000800017f */
[----:B-1----:R-:W-:Y:S05]  /*7af0*/  @!P0 NANOSLEEP.SYNCS 0x989680 ;  /* 0x009896800000895d */ /* 0x002fea0003900000 */
[----:B------:R-:W1:Y:S02]  /*7b00*/  @!P0 SYNCS.PHASECHK.TRANS64 P0, [R8+URZ], R5 ;  /* 0x00000005080085a7 */ /* 0x000e64000800007f */
[----:B-1----:R-:W-:Y:S05]  /*7b10*/  @!P0 BRA `(.L_x_198) ;  /* 0xfffffffc00f08947 */ /* 0x002fea000383ffff */
[----:B------:R-:W-:Y:S05]  /*7b20*/  BRA `(.L_x_225) ;  /* 0xfffffff4007c7947 */ /* 0x000fea000383ffff */
.L_x_199:
[----:B0-----:R0:W1:Y:S02]  /*7b30*/  SYNCS.PHASECHK.TRANS64.TRYWAIT P0, [R9+URZ], R4 ;  /* 0x00000004090075a7 */ /* 0x001064000800017f */
[----:B-1----:R-:W-:Y:S05]  /*7b40*/  @!P0 NANOSLEEP.SYNCS 0x989680 ;  /* 0x009896800000895d */ /* 0x002fea0003900000 */
[----:B------:R-:W1:Y:S02]  /*7b50*/  @!P0 SYNCS.PHASECHK.TRANS64 P0, [R9+URZ], R4 ;  /* 0x00000004090085a7 */ /* 0x000e64000800007f */
[----:B-1----:R-:W-:Y:S05]  /*7b60*/  @!P0 BRA `(.L_x_199) ;  /* 0xfffffffc00f08947 */ /* 0x002fea000383ffff */
[----:B------:R-:W-:Y:S05]  /*7b70*/  BRA `(.L_x_226) ;  /* 0xfffffff4008c7947 */ /* 0x000fea000383ffff */
.L_x_200:
[----:B0-----:R0:W1:Y:S02]  /*7b80*/  SYNCS.PHASECHK.TRANS64.TRYWAIT P0, [R8+URZ], R5 ;  /* 0x00000005080075a7 */ /* 0x001064000800017f */
[----:B-1----:R-:W-:Y:S05]  /*7b90*/  @!P0 NANOSLEEP.SYNCS 0x989680 ;  /* 0x009896800000895d */ /* 0x002fea0003900000 */
[----:B------:R-:W1:Y:S02]  /*7ba0*/  @!P0 SYNCS.PHASECHK.TRANS64 P0, [R8+URZ], R5 ;  /* 0x00000005080085a7 */ /* 0x000e64000800007f */
[----:B-1----:R-:W-:Y:S05]  /*7bb0*/  @!P0 BRA `(.L_x_200) ;  /* 0xfffffffc00f08947 */ /* 0x002fea000383ffff */
[----:B------:R-:W-:Y:S05]  /*7bc0*/  BRA `(.L_x_227) ;  /* 0xfffffff4009c7947 */ /* 0x000fea000383ffff */
.L_x_201:
[----:B0-----:R0:W1:Y:S02]  /*7bd0*/  SYNCS.PHASECHK.TRANS64.TRYWAIT P0, [R9+URZ], R4 ;  /* 0x00000004090075a7 */ /* 0x001064000800017f */
[----:B-1----:R-:W-:Y:S05]  /*7be0*/  @!P0 NANOSLEEP.SYNCS 0x989680 ;  /* 0x009896800000895d */ /* 0x002fea0003900000 */
[----:B------:R-:W1:Y:S02]  /*7bf0*/  @!P0 SYNCS.PHASECHK.TRANS64 P0, [R9+URZ], R4 ;  /* 0x00000004090085a7 */ /* 0x000e64000800007f */
[----:B-1----:R-:W-:Y:S05]  /*7c00*/  @!P0 BRA `(.L_x_201) ;  /* 0xfffffffc00f08947 */ /* 0x002fea000383ffff */
[----:B------:R-:W-:Y:S05]  /*7c10*/  BRA `(.L_x_228) ;  /* 0xfffffff400ac7947 */ /* 0x000fea000383ffff */
.L_x_202:
[----:B0-----:R0:W1:Y:S02]  /*7c20*/  SYNCS.PHASECHK.TRANS64.TRYWAIT P0, [R8+URZ], R5 ;  /* 0x00000005080075a7 */ /* 0x001064000800017f */
[----:B-1----:R-:W-:Y:S05]  /*7c30*/  @!P0 NANOSLEEP.SYNCS 0x989680 ;  /* 0x009896800000895d */ /* 0x002fea0003900000 */
[----:B------:R-:W1:Y:S02]  /*7c40*/  @!P0 SYNCS.PHASECHK.TRANS64 P0, [R8+URZ], R5 ;  /* 0x00000005080085a7 */ /* 0x000e64000800007f */
[----:B-1----:R-:W-:Y:S05]  /*7c50*/  @!P0 BRA `(.L_x_202) ;  /* 0xfffffffc00f08947 */ /* 0x002fea000383ffff */
[----:B------:R-:W-:Y:S05]  /*7c60*/  BRA `(.L_x_229) ;  /* 0xfffffff400bc7947 */ /* 0x000fea000383ffff */
.L_x_203:
[----:B0-----:R0:W1:Y:S02]  /*7c70*/  SYNCS.PHASECHK.TRANS64.TRYWAIT P0, [R9+URZ], R4 ;  /* 0x00000004090075a7 */ /* 0x001064000800017f */
[----:B-1----:R-:W-:Y:S05]  /*7c80*/  @!P0 NANOSLEEP.SYNCS 0x989680 ;  /* 0x009896800000895d */ /* 0x002fea0003900000 */
[----:B------:R-:W1:Y:S02]  /*7c90*/  @!P0 SYNCS.PHASECHK.TRANS64 P0, [R9+URZ], R4 ;  /* 0x00000004090085a7 */ /* 0x000e64000800007f */
[----:B-1----:R-:W-:Y:S05]  /*7ca0*/  @!P0 BRA `(.L_x_203) ;  /* 0xfffffffc00f08947 */ /* 0x002fea000383ffff */
[----:B------:R-:W-:Y:S05]  /*7cb0*/  BRA `(.L_x_230) ;  /* 0xfffffff400cc7947 */ /* 0x000fea000383ffff */
.L_x_204:
[----:B0-----:R0:W1:Y:S02]  /*7cc0*/  SYNCS.PHASECHK.TRANS64.TRYWAIT P0, [R8+URZ], R5 ;  /* 0x00000005080075a7 */ /* 0x001064000800017f */
[----:B-1----:R-:W-:Y:S05]  /*7cd0*/  @!P0 NANOSLEEP.SYNCS 0x989680 ;  /* 0x009896800000895d */ /* 0x002fea0003900000 */
[----:B------:R-:W1:Y:S02]  /*7ce0*/  @!P0 SYNCS.PHASECHK.TRANS64 P0, [R8+URZ], R5 ;  /* 0x00000005080085a7 */ /* 0x000e64000800007f */
[----:B-1----:R-:W-:Y:S05]  /*7cf0*/  @!P0 BRA `(.L_x_204) ;  /* 0xfffffffc00f08947 */ /* 0x002fea000383ffff */
[----:B------:R-:W-:Y:S05]  /*7d00*/  BRA `(.L_x_231) ;  /* 0xfffffff400dc7947 */ /* 0x000fea000383ffff */
.L_x_205:
[----:B-1----:R1:W2:Y:S02]  /*7d10*/  SYNCS.PHASECHK.TRANS64.TRYWAIT P0, [R11+URZ], R6 ;  /* 0x000000060b0075a7 */ /* 0x0022a4000800017f */
[----:B--2---:R-:W-:Y:S05]  /*7d20*/  @!P0 NANOSLEEP.SYNCS 0x989680 ;  /* 0x009896800000895d */ /* 0x004fea0003900000 */
[----:B------:R-:W2:Y:S02]  /*7d30*/  @!P0 SYNCS.PHASECHK.TRANS64 P0, [R11+URZ], R6 ;  /* 0x000000060b0085a7 */ /* 0x000ea4000800007f */
[----:B--2---:R-:W-:Y:S05]  /*7d40*/  @!P0 BRA `(.L_x_205) ;  /* 0xfffffffc00f08947 */ /* 0x004fea000383ffff */
[----:B------:R-:W-:Y:S05]  /*7d50*/  BRA `(.L_x_232) ;  /* 0xfffffff400e47947 */ /* 0x000fea000383ffff */
.L_x_233:
[----:B------:R-:W-:-:S00]  /*7d60*/  BRA `(.L_x_233) ;  /* 0xfffffffc00fc7947 */ /* 0x000fc0000383ffff */
[----:B------:R-:W-:-:S00]  /*7d70*/  NOP ;  /* 0x0000000000007918 */ /* 0x000fc00000000000 */
        /* <DEDUP_REMOVED lines=8> */
.L_x_234:


//--------------------- .nv.global.init           --------------------------
	.section	.nv.global.init,"aw",@progbits
.nv.global.init:
	.type		$str$22,@object
	.size		$str$22,($str$23 - $str$22)
$str$22:
        /*0000*/ 	.byte	0x6b, 0x5f, 0x74, 0x69, 0x6c, 0x65, 0x5f, 0x63, 0x6f, 0x75, 0x6e, 0x74, 0x20, 0x3e, 0x3d, 0x20
        /*0010*/ 	.byte	0x31, 0x00
	.type		$str$23,@object
	.size		$str$23,(__unnamed_1 - $str$23)
$str$23:
        /*0012*/ 	.byte	0x2f, 0x74, 0x6d, 0x70, 0x2f, 0x63, 0x75, 0x74, 0x6c, 0x61, 0x73, 0x73, 0x5f, 0x73, 0x77, 0x65
        /*0022*/ 	.byte	0x65, 0x70, 0x5f, 0x73, 0x72, 0x63, 0x2f, 0x69, 0x6e, 0x63, 0x6c, 0x75, 0x64, 0x65, 0x2f, 0x63
        /*0032*/ 	.byte	0x75, 0x74, 0x6c, 0x61, 0x73, 0x73, 0x2f, 0x67, 0x65, 0x6d, 0x6d, 0x2f, 0x63, 0x6f, 0x6c, 0x6c
        /*0042*/ 	.byte	0x65, 0x63, 0x74, 0x69, 0x76, 0x65, 0x2f, 0x73, 0x6d, 0x39, 0x30, 0x5f, 0x6d, 0x6d, 0x61, 0x5f
        /*0052*/ 	.byte	0x74, 0x6d, 0x61, 0x5f, 0x67, 0x6d, 0x6d, 0x61, 0x5f, 0x73, 0x73, 0x5f, 0x77, 0x61, 0x72, 0x70
        /*0062*/ 	.byte	0x73, 0x70, 0x65, 0x63, 0x69, 0x61, 0x6c, 0x69, 0x7a, 0x65, 0x64, 0x2e, 0x68, 0x70, 0x70, 0x00
	.type		__unnamed_1,@object
	.size		__unnamed_1,(.L_0 - __unnamed_1)
__unnamed_1:
        /*0072*/ 	.byte	0x76, 0x6f, 0x69, 0x64, 0x20, 0x63, 0x75, 0x74, 0x6c, 0x61, 0x73, 0x73, 0x3a, 0x3a, 0x67, 0x65
        /* <DEDUP_REMOVED lines=173> */
.L_0:


//--------------------- .nv.shared._ZN7cutlass13device_kernelINS_4gemm6kernel13GemmUniversalIN4cute5tupleIJiiiiEEENS1_10collective13CollectiveMmaINS1_34MainloopSm90TmaGmmaWarpSpecializedILi18ENS5_IJNS4_1CILi2EEESB_NSA_ILi1EEEEEENS1_32KernelTmaWarpSpecializedPingpongEEENS5_IJNSA_ILi64EEENSA_ILi128EEESG_EEEaNS5_IJlSC_lEEEaSJ_NS4_8TiledMMAINS4_8MMA_AtomIJNS4_4SM904GMMA27MMA_64x128x32_S32S8S8_SS_TNEEEENS4_6LayoutINS5_IJSC_SC_SC_EEENS5_IJNSA_ILi0EEESS_SS_EEEEENS5_IJNS4_10UnderscoreESV_SV_EEEEENS4_23SM90_TMA_LOAD_MULTICASTENS4_14ComposedLayoutINS4_7SwizzleILi2ELi4ELi3EEENS4_18smem_ptr_flag_bitsILi8EEENSQ_INS5_IJNSA_ILi8EEESG_EEENS5_IJSG_SC_EEEEEEEvNS4_8identityESY_S18_vS19_EENS_8epilogue10collective6detail29Sm90TmaWarpSpecializedAdapterINS1C_15DefaultEpilogueIaSJ_SJ_NS1B_6thread17LinearCombinationIaLi1EiiLNS1G_9ScaleType4KindE0ELNS_15FloatRoundStyleE2EaEENS1_15EpilogueDefaultEEEEEvvEEEEvNT_6ParamsE --------------------------
	.section	.nv.shared._ZN7cutlass13device_kernelINS_4gemm6kernel13GemmUniversalIN4cute5tupleIJiiiiEEENS1_10collective13CollectiveMmaINS1_34MainloopSm90TmaGmmaWarpSpecializedILi18ENS5_IJNS4_1CILi2EEESB_NSA_ILi1EEEEEENS1_32KernelTmaWarpSpecializedPingpongEEENS5_IJNSA_ILi64EEENSA_ILi128EEESG_EEEaNS5_IJlSC_lEEEaSJ_NS4_8TiledMMAINS4_8MMA_AtomIJNS4_4SM904GMMA27MMA_64x128x32_S32S8S8_SS_TNEEEENS4_6LayoutINS5_IJSC_SC_SC_EEENS5_IJNSA_ILi0EEESS_SS_EEEEENS5_IJNS4_10UnderscoreESV_SV_EEEEENS4_23SM90_TMA_LOAD_MULTICASTENS4_14ComposedLayoutINS4_7SwizzleILi2ELi4ELi3EEENS4_18smem_ptr_flag_bitsILi8EEENSQ_INS5_IJNSA_ILi8EEESG_EEENS5_IJSG_SC_EEEEEEEvNS4_8identityESY_S18_vS19_EENS_8epilogue10collective6detail29Sm90TmaWarpSpecializedAdapterINS1C_15DefaultEpilogueIaSJ_SJ_NS1B_6thread17LinearCombinationIaLi1EiiLNS1G_9ScaleType4KindE0ELNS_15FloatRoundStyleE2EaEENS1_15EpilogueDefaultEEEEEvvEEEEvNT_6ParamsE,"aw",@nobits
	.sectionflags	@""
	.align	16
	.zero		1024


//--------------------- .nv.shared.reserved.0     --------------------------
	.section	.nv.shared.reserved.0,"aw",@nobits
	.weak		__nv_reservedSMEM_offset_0_alias
	.size		__nv_reservedSMEM_offset_0_alias, 0, 0
	.other		__nv_reservedSMEM_offset_0_alias,@"STO_CUDA_RESERVED_SHARED STV_DEFAULT"
__nv_reservedSMEM_offset_0_alias:
	.zero		0


//--------------------- .nv.global                --------------------------
	.section	.nv.global,"aw",@nobits
.nv.global:
	.type		_ZN40_INTERNAL_d7e72900_4_k_cu_77619f29_236874cute1_E,@object
	.size		_ZN40_INTERNAL_d7e72900_4_k_cu_77619f29_236874cute1_E,(_ZN40_INTERNAL_d7e72900_4_k_cu_77619f29_236874cuda3std3__45__cpo6cbeginE - _ZN40_INTERNAL_d7e72900_4_k_cu_77619f29_236874cute1_E)
_ZN40_INTERNAL_d7e72900_4_k_cu_77619f29_236874cute1_E:
	.zero		1
	.type		_ZN40_INTERNAL_d7e72900_4_k_cu_77619f29_236874cuda3std3__45__cpo6cbeginE,@object
	.size		_ZN40_INTERNAL_d7e72900_4_k_cu_77619f29_236874cuda3std3__45__cpo6cbeginE,(_ZN40_INTERNAL_d7e72900_4_k_cu_77619f29_236874cuda3std3__48in_placeE - _ZN40_INTERNAL_d7e72900_4_k_cu_77619f29_236874cuda3std3__45__cpo6cbeginE)
_ZN40_INTERNAL_d7e72900_4_k_cu_77619f29_236874cuda3std3__45__cpo6cbeginE:
	.zero		1
	.type		_ZN40_INTERNAL_d7e72900_4_k_cu_77619f29_236874cuda3std3__48in_placeE,@object
	.size		_ZN40_INTERNAL_d7e72900_4_k_cu_77619f29_236874cuda3std3__48in_placeE,(_ZN40_INTERNAL_d7e72900_4_k_cu_77619f29_236874cuda3std6ranges3__45__cpo9iter_moveE - _ZN40_INTERNAL_d7e72900_4_k_cu_77619f29_236874cuda3std3__48in_placeE)
_ZN40_INTERNAL_d7e72900_4_k_cu_77619f29_236874cuda3std3__48in_placeE:
	.zero		1
	.type		_ZN40_INTERNAL_d7e72900_4_k_cu_77619f29_236874cuda3std6ranges3__45__cpo9iter_moveE,@object
	.size		_ZN40_INTERNAL_d7e72900_4_k_cu_77619f29_236874cuda3std6ranges3__45__cpo9iter_moveE,(_ZN40_INTERNAL_d7e72900_4_k_cu_77619f29_236874cuda3std3__45__cpo5beginE - _ZN40_INTERNAL_d7e72900_4_k_cu_77619f29_236874cuda3std6ranges3__45__cpo9iter_moveE)
_ZN40_INTERNAL_d7e72900_4_k_cu_77619f29_236874cuda3std6ranges3__45__cpo9iter_moveE:
	.zero		1
	.type		_ZN40_INTERNAL_d7e72900_4_k_cu_77619f29_236874cuda3std3__45__cpo5beginE,@object
	.size		_ZN40_INTERNAL_d7e72900_4_k_cu_77619f29_236874cuda3std3__45__cpo5beginE,(_ZN40_INTERNAL_d7e72900_4_k_cu_77619f29_236874cuda3std3__442_GLOBAL__N__d7e72900_4_k_cu_77619f29_236876ignoreE - _ZN40_INTERNAL_d7e72900_4_k_cu_77619f29_236874cuda3std3__45__cpo5beginE)
_ZN40_INTERNAL_d7e72900_4_k_cu_77619f29_236874cuda3std3__45__cpo5beginE:
	.zero		1
	.type		_ZN40_INTERNAL_d7e72900_4_k_cu_77619f29_236874cuda3std3__442_GLOBAL__N__d7e72900_4_k_cu_77619f29_236876ignoreE,@object
	.size		_ZN40_INTERNAL_d7e72900_4_k_cu_77619f29_236874cuda3std3__442_GLOBAL__N__d7e72900_4_k_cu_77619f29_236876ignoreE,(_ZN40_INTERNAL_d7e72900_4_k_cu_77619f29_236874cute7productE - _ZN40_INTERNAL_d7e72900_4_k_cu_77619f29_236874cuda3std3__442_GLOBAL__N__d7e72900_4_k_cu_77619f29_236876ignoreE)
_ZN40_INTERNAL_d7e72900_4_k_cu_77619f29_236874cuda3std3__442_GLOBAL__N__d7e72900_4_k_cu_77619f29_236876ignoreE:
	.zero		1
	.type		_ZN40_INTERNAL_d7e72900_4_k_cu_77619f29_236874cute7productE,@object
	.size		_ZN40_INTERNAL_d7e72900_4_k_cu_77619f29_236874cute7productE,(_ZN40_INTERNAL_d7e72900_4_k_cu_77619f29_236874cuda3std3__45__cpo3endE - _ZN40_INTERNAL_d7e72900_4_k_cu_77619f29_236874cute7productE)
_ZN40_INTERNAL_d7e72900_4_k_cu_77619f29_236874cute7productE:
	.zero		1
	.type		_ZN40_INTERNAL_d7e72900_4_k_cu_77619f29_236874cuda3std3__45__cpo3endE,@object
	.size		_ZN40_INTERNAL_d7e72900_4_k_cu_77619f29_236874cuda3std3__45__cpo3endE,(_ZN40_INTERNAL_d7e72900_4_k_cu_77619f29_236874cuda3std3__419piecewise_constructE - _ZN40_INTERNAL_d7e72900_4_k_cu_77619f29_236874cuda3std3__45__cpo3endE)
_ZN40_INTERNAL_d7e72900_4_k_cu_77619f29_236874cuda3std3__45__cpo3endE:
	.zero		1
	.type		_ZN40_INTERNAL_d7e72900_4_k_cu_77619f29_236874cuda3std3__419piecewise_constructE,@object
	.size		_ZN40_INTERNAL_d7e72900_4_k_cu_77619f29_236874cuda3std3__419piecewise_constructE,(_ZN40_INTERNAL_d7e72900_4_k_cu_77619f29_236874cuda3std3__45__cpo4cendE - _ZN40_INTERNAL_d7e72900_4_k_cu_77619f29_236874cuda3std3__419piecewise_constructE)
_ZN40_INTERNAL_d7e72900_4_k_cu_77619f29_236874cuda3std3__419piecewise_constructE:
	.zero		1
	.type		_ZN40_INTERNAL_d7e72900_4_k_cu_77619f29_236874cuda3std3__45__cpo4cendE,@object
	.size		_ZN40_INTERNAL_d7e72900_4_k_cu_77619f29_236874cuda3std3__45__cpo4cendE,(_ZN40_INTERNAL_d7e72900_4_k_cu_77619f29_236874cuda3std6ranges3__45__cpo4swapE - _ZN40_INTERNAL_d7e72900_4_k_cu_77619f29_236874cuda3std3__45__cpo4cendE)
_ZN40_INTERNAL_d7e72900_4_k_cu_77619f29_236874cuda3std3__45__cpo4cendE:
	.zero		1
	.type		_ZN40_INTERNAL_d7e72900_4_k_cu_77619f29_236874cuda3std6ranges3__45__cpo4swapE,@object
	.size		_ZN40_INTERNAL_d7e72900_4_k_cu_77619f29_236874cuda3std6ranges3__45__cpo4swapE,(.L_8 - _ZN40_INTERNAL_d7e72900_4_k_cu_77619f29_236874cuda3std6ranges3__45__cpo4swapE)
_ZN40_INTERNAL_d7e72900_4_k_cu_77619f29_236874cuda3std6ranges3__45__cpo4swapE:
	.zero		1
.L_8:


//--------------------- .nv.constant0._ZN7cutlass13device_kernelINS_4gemm6kernel13GemmUniversalIN4cute5tupleIJiiiiEEENS1_10collective13CollectiveMmaINS1_34MainloopSm90TmaGmmaWarpSpecializedILi18ENS5_IJNS4_1CILi2EEESB_NSA_ILi1EEEEEENS1_32KernelTmaWarpSpecializedPingpongEEENS5_IJNSA_ILi64EEENSA_ILi128EEESG_EEEaNS5_IJlSC_lEEEaSJ_NS4_8TiledMMAINS4_8MMA_AtomIJNS4_4SM904GMMA27MMA_64x128x32_S32S8S8_SS_TNEEEENS4_6LayoutINS5_IJSC_SC_SC_EEENS5_IJNSA_ILi0EEESS_SS_EEEEENS5_IJNS4_10UnderscoreESV_SV_EEEEENS4_23SM90_TMA_LOAD_MULTICASTENS4_14ComposedLayoutINS4_7SwizzleILi2ELi4ELi3EEENS4_18smem_ptr_flag_bitsILi8EEENSQ_INS5_IJNSA_ILi8EEESG_EEENS5_IJSG_SC_EEEEEEEvNS4_8identityESY_S18_vS19_EENS_8epilogue10collective6detail29Sm90TmaWarpSpecializedAdapterINS1C_15DefaultEpilogueIaSJ_SJ_NS1B_6thread17LinearCombinationIaLi1EiiLNS1G_9ScaleType4KindE0ELNS_15FloatRoundStyleE2EaEENS1_15EpilogueDefaultEEEEEvvEEEEvNT_6ParamsE --------------------------
	.section	.nv.constant0._ZN7cutlass13device_kernelINS_4gemm6kernel13GemmUniversalIN4cute5tupleIJiiiiEEENS1_10collective13CollectiveMmaINS1_34MainloopSm90TmaGmmaWarpSpecializedILi18ENS5_IJNS4_1CILi2EEESB_NSA_ILi1EEEEEENS1_32KernelTmaWarpSpecializedPingpongEEENS5_IJNSA_ILi64EEENSA_ILi128EEESG_EEEaNS5_IJlSC_lEEEaSJ_NS4_8TiledMMAINS4_8MMA_AtomIJNS4_4SM904GMMA27MMA_64x128x32_S32S8S8_SS_TNEEEENS4_6LayoutINS5_IJSC_SC_SC_EEENS5_IJNSA_ILi0EEESS_SS_EEEEENS5_IJNS4_10UnderscoreESV_SV_EEEEENS4_23SM90_TMA_LOAD_MULTICASTENS4_14ComposedLayoutINS4_7SwizzleILi2ELi4ELi3EEENS4_18smem_ptr_flag_bitsILi8EEENSQ_INS5_IJNSA_ILi8EEESG_EEENS5_IJSG_SC_EEEEEEEvNS4_8identityESY_S18_vS19_EENS_8epilogue10collective6detail29Sm90TmaWarpSpecializedAdapterINS1C_15DefaultEpilogueIaSJ_SJ_NS1B_6thread17LinearCombinationIaLi1EiiLNS1G_9ScaleType4KindE0ELNS_15FloatRoundStyleE2EaEENS1_15EpilogueDefaultEEEEEvvEEEEvNT_6ParamsE,"a",@progbits
	.sectionflags	@""
	.align	4
.nv.constant0._ZN7cutlass13device_kernelINS_4gemm6kernel13GemmUniversalIN4cute5tupleIJiiiiEEENS1_10collective13CollectiveMmaINS1_34MainloopSm90TmaGmmaWarpSpecializedILi18ENS5_IJNS4_1CILi2EEESB_NSA_ILi1EEEEEENS1_32KernelTmaWarpSpecializedPingpongEEENS5_IJNSA_ILi64EEENSA_ILi128EEESG_EEEaNS5_IJlSC_lEEEaSJ_NS4_8TiledMMAINS4_8MMA_AtomIJNS4_4SM904GMMA27MMA_64x128x32_S32S8S8_SS_TNEEEENS4_6LayoutINS5_IJSC_SC_SC_EEENS5_IJNSA_ILi0EEESS_SS_EEEEENS5_IJNS4_10UnderscoreESV_SV_EEEEENS4_23SM90_TMA_LOAD_MULTICASTENS4_14ComposedLayoutINS4_7SwizzleILi2ELi4ELi3EEENS4_18smem_ptr_flag_bitsILi8EEENSQ_INS5_IJNSA_ILi8EEESG_EEENS5_IJSG_SC_EEEEEEEvNS4_8identityESY_S18_vS19_EENS_8epilogue10collective6detail29Sm90TmaWarpSpecializedAdapterINS1C_15DefaultEpilogueIaSJ_SJ_NS1B_6thread17LinearCombinationIaLi1EiiLNS1G_9ScaleType4KindE0ELNS_15FloatRoundStyleE2EaEENS1_15EpilogueDefaultEEEEEvvEEEEvNT_6ParamsE:
	.zero		1664


//--------------------- SYMBOLS --------------------------

	.type		.nv.reservedSmem.offset0,@object
	.size		.nv.reservedSmem.offset0,0x4
	.type		__assertfail,@function
